	.target	sm_100a

	.elftype	@"ET_EXEC"


//--------------------- .note.nv.tkinfo           --------------------------
	.section	.note.nv.tkinfo,"",@"SHT_NOTE"
	.sectionflags	@"SHF_NOTE_NV_TKINFO"
	.tkinfo
        /*0018*/ 	.word	0x00000002
        /*0030*/ 	.string	""
        /*0030*/ 	.string	"ptxas"
        /*0030*/ 	.string	"Cuda compilation tools, release 13.0, V13.0.88"
        /*0030*/ 	.string	"Build cuda_13.0.r13.0/compiler.36424714_0"
        /*0030*/ 	.string	"-arch sm_100a -m 64 "



//--------------------- .note.nv.cuinfo           --------------------------
	.section	.note.nv.cuinfo,"",@"SHT_NOTE"
	.sectionflags	@"SHF_NOTE_NV_CUINFO"
        /*0018*/ 	.short	0x0002
        /*001a*/ 	.short	0x0064
        /*001c*/ 	.short	0x0082
	.zero		2


//--------------------- .nv.info                  --------------------------
	.section	.nv.info,"",@"SHT_CUDA_INFO"
	.align	4


	//----- nvinfo : EIATTR_REGCOUNT
	.align		4
        /*0000*/ 	.byte	0x04, 0x2f
        /*0002*/ 	.short	(.L_19 - .L_18)
	.align		4
.L_18:
        /*0004*/ 	.word	index@(_ZN7cutlass13device_kernelINS_4gemm6kernel13GemmUniversalIN4cute5tupleIJiiiiEEENS1_10collective13CollectiveMmaINS1_35MainloopSm100TmaUmmaWarpSpecializedILi24ELi2ELi4ENS5_IJNS4_1CILi1EEESB_SB_EEEEENS5_IJNSA_ILi128EEESE_NSA_ILi32EEEEEENS_12float_e4m3_tENS5_IJlSB_lEEESH_NS5_IJSB_llEEENS4_8TiledMMAINS4_8MMA_AtomIJNS4_10MMA_TraitsINS4_19SM100_MMA_F8F6F4_SSEJSH_SH_fSE_SE_NS4_17integral_constantINS4_4UMMA5MajorELSQ_0EEENSO_ISQ_LSQ_1EEENSO_INSP_7ScaleInELST_0EEESU_EEEEEENS4_6LayoutISC_NS5_IJNSA_ILi0EEESY_SY_EEEEENS5_IJNS4_10UnderscoreES11_S11_EEEEENS4_13SM90_TMA_LOADENS4_14ComposedLayoutINS4_7SwizzleILi1ELi4ELi3EEENS4_18smem_ptr_flag_bitsILi8EEENSX_INS5_IJNSA_ILi8EEESF_EEENS5_IJSF_SB_EEEEEEEvNS4_8identityES14_NS15_INS16_ILi3ELi4ELi3EEES19_NSX_INS5_IJSE_S1A_EEENS5_IJSB_SE_EEEEEEEvS1F_EENS_8epilogue10collective18CollectiveEpilogueINS1M_23Sm100TmaWarpSpecializedILi2ELi2ELi64ELb0ELb0EEEJSG_NS5_IJNSX_ISE_SB_EENSX_INSA_ILi64EEESB_EEEEESH_SI_SH_SI_NS1M_6fusion15FusionCallbacksIS1Q_NS1V_17LinearCombinationISH_fSH_fLNS_15FloatRoundStyleE2EEESG_S1U_JEEENS4_5SM1004TMEM4LOAD26SM100_TMEM_LOAD_32dp32b64xES14_NS15_INS16_ILi2ELi4ELi3EEES19_NSX_INS5_IJS1A_S1S_EEENS5_IJS1S_SB_EEEEEEENS4_39AutoVectorizingCopyWithAssumedAlignmentILi128EEENS4_14SM90_TMA_STOREES29_S2B_S2B_EEEvvEEEEvNT_6ParamsE)
        /*0008*/ 	.word	0x000000e0


	//----- nvinfo : EIATTR_FRAME_SIZE
	.align		4
.L_19:
        /*000c*/ 	.byte	0x04, 0x11
        /*000e*/ 	.short	(.L_21 - .L_20)
	.align		4
.L_20:
        /*0010*/ 	.word	index@($__internal_2_$__cuda_sm10x_tcgen05_guardrail_trap_unallocated_columns_being_dealloced)
        /*0014*/ 	.word	0x00000000


	//----- nvinfo : EIATTR_FRAME_SIZE
	.align		4
.L_21:
        /*0018*/ 	.byte	0x04, 0x11
        /*001a*/ 	.short	(.L_23 - .L_22)
	.align		4
.L_22:
        /*001c*/ 	.word	index@($__internal_1_$__cuda_sm10x_tcgen05_guardrail_trap_phase_invalid_during_alloc)
        /*0020*/ 	.word	0x00000000


	//----- nvinfo : EIATTR_FRAME_SIZE
	.align		4
.L_23:
        /*0024*/ 	.byte	0x04, 0x11
        /*0026*/ 	.short	(.L_25 - .L_24)
	.align		4
.L_24:
        /*0028*/ 	.word	index@($__internal_0_$__cuda_sm10x_tcgen05_guardrail_trap_col_being_dealloced_not_returned_by_alloc)
        /*002c*/ 	.word	0x00000000


	//----- nvinfo : EIATTR_FRAME_SIZE
	.align		4
.L_25:
        /*0030*/ 	.byte	0x04, 0x11
        /*0032*/ 	.short	(.L_27 - .L_26)
	.align		4
.L_26:
        /*0034*/ 	.word	index@(_ZN7cutlass13device_kernelINS_4gemm6kernel13GemmUniversalIN4cute5tupleIJiiiiEEENS1_10collective13CollectiveMmaINS1_35MainloopSm100TmaUmmaWarpSpecializedILi24ELi2ELi4ENS5_IJNS4_1CILi1EEESB_SB_EEEEENS5_IJNSA_ILi128EEESE_NSA_ILi32EEEEEENS_12float_e4m3_tENS5_IJlSB_lEEESH_NS5_IJSB_llEEENS4_8TiledMMAINS4_8MMA_AtomIJNS4_10MMA_TraitsINS4_19SM100_MMA_F8F6F4_SSEJSH_SH_fSE_SE_NS4_17integral_constantINS4_4UMMA5MajorELSQ_0EEENSO_ISQ_LSQ_1EEENSO_INSP_7ScaleInELST_0EEESU_EEEEEENS4_6LayoutISC_NS5_IJNSA_ILi0EEESY_SY_EEEEENS5_IJNS4_10UnderscoreES11_S11_EEEEENS4_13SM90_TMA_LOADENS4_14ComposedLayoutINS4_7SwizzleILi1ELi4ELi3EEENS4_18smem_ptr_flag_bitsILi8EEENSX_INS5_IJNSA_ILi8EEESF_EEENS5_IJSF_SB_EEEEEEEvNS4_8identityES14_NS15_INS16_ILi3ELi4ELi3EEES19_NSX_INS5_IJSE_S1A_EEENS5_IJSB_SE_EEEEEEEvS1F_EENS_8epilogue10collective18CollectiveEpilogueINS1M_23Sm100TmaWarpSpecializedILi2ELi2ELi64ELb0ELb0EEEJSG_NS5_IJNSX_ISE_SB_EENSX_INSA_ILi64EEESB_EEEEESH_SI_SH_SI_NS1M_6fusion15FusionCallbacksIS1Q_NS1V_17LinearCombinationISH_fSH_fLNS_15FloatRoundStyleE2EEESG_S1U_JEEENS4_5SM1004TMEM4LOAD26SM100_TMEM_LOAD_32dp32b64xES14_NS15_INS16_ILi2ELi4ELi3EEES19_NSX_INS5_IJS1A_S1S_EEENS5_IJS1S_SB_EEEEEEENS4_39AutoVectorizingCopyWithAssumedAlignmentILi128EEENS4_14SM90_TMA_STOREES29_S2B_S2B_EEEvvEEEEvNT_6ParamsE)
        /*0038*/ 	.word	0x00000000


	//----- nvinfo : EIATTR_MIN_STACK_SIZE
	.align		4
.L_27:
        /*003c*/ 	.byte	0x04, 0x12
        /*003e*/ 	.short	(.L_29 - .L_28)
	.align		4
.L_28:
        /*0040*/ 	.word	index@(_ZN7cutlass13device_kernelINS_4gemm6kernel13GemmUniversalIN4cute5tupleIJiiiiEEENS1_10collective13CollectiveMmaINS1_35MainloopSm100TmaUmmaWarpSpecializedILi24ELi2ELi4ENS5_IJNS4_1CILi1EEESB_SB_EEEEENS5_IJNSA_ILi128EEESE_NSA_ILi32EEEEEENS_12float_e4m3_tENS5_IJlSB_lEEESH_NS5_IJSB_llEEENS4_8TiledMMAINS4_8MMA_AtomIJNS4_10MMA_TraitsINS4_19SM100_MMA_F8F6F4_SSEJSH_SH_fSE_SE_NS4_17integral_constantINS4_4UMMA5MajorELSQ_0EEENSO_ISQ_LSQ_1EEENSO_INSP_7ScaleInELST_0EEESU_EEEEEENS4_6LayoutISC_NS5_IJNSA_ILi0EEESY_SY_EEEEENS5_IJNS4_10UnderscoreES11_S11_EEEEENS4_13SM90_TMA_LOADENS4_14ComposedLayoutINS4_7SwizzleILi1ELi4ELi3EEENS4_18smem_ptr_flag_bitsILi8EEENSX_INS5_IJNSA_ILi8EEESF_EEENS5_IJSF_SB_EEEEEEEvNS4_8identityES14_NS15_INS16_ILi3ELi4ELi3EEES19_NSX_INS5_IJSE_S1A_EEENS5_IJSB_SE_EEEEEEEvS1F_EENS_8epilogue10collective18CollectiveEpilogueINS1M_23Sm100TmaWarpSpecializedILi2ELi2ELi64ELb0ELb0EEEJSG_NS5_IJNSX_ISE_SB_EENSX_INSA_ILi64EEESB_EEEEESH_SI_SH_SI_NS1M_6fusion15FusionCallbacksIS1Q_NS1V_17LinearCombinationISH_fSH_fLNS_15FloatRoundStyleE2EEESG_S1U_JEEENS4_5SM1004TMEM4LOAD26SM100_TMEM_LOAD_32dp32b64xES14_NS15_INS16_ILi2ELi4ELi3EEES19_NSX_INS5_IJS1A_S1S_EEENS5_IJS1S_SB_EEEEEEENS4_39AutoVectorizingCopyWithAssumedAlignmentILi128EEENS4_14SM90_TMA_STOREES29_S2B_S2B_EEEvvEEEEvNT_6ParamsE)
        /*0044*/ 	.word	0x00000000
.L_29:


//--------------------- .nv.compat                --------------------------
	.section	.nv.compat,"",@"SHT_CUDA_COMPAT_INFO"
	.align	4
        /*0000*/ 	.byte	0x02, 0x09, 0x01, 0x00, 0x02, 0x02, 0x02, 0x00, 0x02, 0x05, 0x05, 0x00, 0x03, 0x07, 0x01, 0x01
        /*0010*/ 	.byte	0x02, 0x03, 0x01, 0x00, 0x02, 0x06, 0x01, 0x00, 0x04, 0x0b, 0x08, 0x00, 0x09, 0x00, 0x00, 0x00
        /*0020*/ 	.byte	0x00, 0x00, 0x00, 0x00


//--------------------- .nv.info._ZN7cutlass13device_kernelINS_4gemm6kernel13GemmUniversalIN4cute5tupleIJiiiiEEENS1_10collective13CollectiveMmaINS1_35MainloopSm100TmaUmmaWarpSpecializedILi24ELi2ELi4ENS5_IJNS4_1CILi1EEESB_SB_EEEEENS5_IJNSA_ILi128EEESE_NSA_ILi32EEEEEENS_12float_e4m3_tENS5_IJlSB_lEEESH_NS5_IJSB_llEEENS4_8TiledMMAINS4_8MMA_AtomIJNS4_10MMA_TraitsINS4_19SM100_MMA_F8F6F4_SSEJSH_SH_fSE_SE_NS4_17integral_constantINS4_4UMMA5MajorELSQ_0EEENSO_ISQ_LSQ_1EEENSO_INSP_7ScaleInELST_0EEESU_EEEEEENS4_6LayoutISC_NS5_IJNSA_ILi0EEESY_SY_EEEEENS5_IJNS4_10UnderscoreES11_S11_EEEEENS4_13SM90_TMA_LOADENS4_14ComposedLayoutINS4_7SwizzleILi1ELi4ELi3EEENS4_18smem_ptr_flag_bitsILi8EEENSX_INS5_IJNSA_ILi8EEESF_EEENS5_IJSF_SB_EEEEEEEvNS4_8identityES14_NS15_INS16_ILi3ELi4ELi3EEES19_NSX_INS5_IJSE_S1A_EEENS5_IJSB_SE_EEEEEEEvS1F_EENS_8epilogue10collective18CollectiveEpilogueINS1M_23Sm100TmaWarpSpecializedILi2ELi2ELi64ELb0ELb0EEEJSG_NS5_IJNSX_ISE_SB_EENSX_INSA_ILi64EEESB_EEEEESH_SI_SH_SI_NS1M_6fusion15FusionCallbacksIS1Q_NS1V_17LinearCombinationISH_fSH_fLNS_15FloatRoundStyleE2EEESG_S1U_JEEENS4_5SM1004TMEM4LOAD26SM100_TMEM_LOAD_32dp32b64xES14_NS15_INS16_ILi2ELi4ELi3EEES19_NSX_INS5_IJS1A_S1S_EEENS5_IJS1S_SB_EEEEEEENS4_39AutoVectorizingCopyWithAssumedAlignmentILi128EEENS4_14SM90_TMA_STOREES29_S2B_S2B_EEEvvEEEEvNT_6ParamsE --------------------------
	.section	.nv.info._ZN7cutlass13device_kernelINS_4gemm6kernel13GemmUniversalIN4cute5tupleIJiiiiEEENS1_10collective13CollectiveMmaINS1_35MainloopSm100TmaUmmaWarpSpecializedILi24ELi2ELi4ENS5_IJNS4_1CILi1EEESB_SB_EEEEENS5_IJNSA_ILi128EEESE_NSA_ILi32EEEEEENS_12float_e4m3_tENS5_IJlSB_lEEESH_NS5_IJSB_llEEENS4_8TiledMMAINS4_8MMA_AtomIJNS4_10MMA_TraitsINS4_19SM100_MMA_F8F6F4_SSEJSH_SH_fSE_SE_NS4_17integral_constantINS4_4UMMA5MajorELSQ_0EEENSO_ISQ_LSQ_1EEENSO_INSP_7ScaleInELST_0EEESU_EEEEEENS4_6LayoutISC_NS5_IJNSA_ILi0EEESY_SY_EEEEENS5_IJNS4_10UnderscoreES11_S11_EEEEENS4_13SM90_TMA_LOADENS4_14ComposedLayoutINS4_7SwizzleILi1ELi4ELi3EEENS4_18smem_ptr_flag_bitsILi8EEENSX_INS5_IJNSA_ILi8EEESF_EEENS5_IJSF_SB_EEEEEEEvNS4_8identityES14_NS15_INS16_ILi3ELi4ELi3EEES19_NSX_INS5_IJSE_S1A_EEENS5_IJSB_SE_EEEEEEEvS1F_EENS_8epilogue10collective18CollectiveEpilogueINS1M_23Sm100TmaWarpSpecializedILi2ELi2ELi64ELb0ELb0EEEJSG_NS5_IJNSX_ISE_SB_EENSX_INSA_ILi64EEESB_EEEEESH_SI_SH_SI_NS1M_6fusion15FusionCallbacksIS1Q_NS1V_17LinearCombinationISH_fSH_fLNS_15FloatRoundStyleE2EEESG_S1U_JEEENS4_5SM1004TMEM4LOAD26SM100_TMEM_LOAD_32dp32b64xES14_NS15_INS16_ILi2ELi4ELi3EEES19_NSX_INS5_IJS1A_S1S_EEENS5_IJS1S_SB_EEEEEEENS4_39AutoVectorizingCopyWithAssumedAlignmentILi128EEENS4_14SM90_TMA_STOREES29_S2B_S2B_EEEvvEEEEvNT_6ParamsE,"",@"SHT_CUDA_INFO"
	.sectionflags	@""
	.align	4


	//----- nvinfo : EIATTR_CUDA_API_VERSION
	.align		4
        /*0000*/ 	.byte	0x04, 0x37
        /*0002*/ 	.short	(.L_31 - .L_30)
.L_30:
        /*0004*/ 	.word	0x00000082


	//----- nvinfo : EIATTR_KPARAM_INFO
	.align		4
.L_31:
        /*0008*/ 	.byte	0x04, 0x17
        /*000a*/ 	.short	(.L_33 - .L_32)
.L_32:
        /*000c*/ 	.word	0x00000000
        /*0010*/ 	.short	0x0000
        /*0012*/ 	.short	0x0000
        /*0014*/ 	.byte	0x00, 0xf0, 0x01, 0x20


	//----- nvinfo : EIATTR_AT_ENTRY_FRAGMENTS
	.align		4
.L_33:
        /*0018*/ 	.byte	0x04, 0x4f
        /*001a*/ 	.short	(.L_35 - .L_34)


	//   ....[0]....
.L_34:
        /*001c*/ 	.word	0x00000006


	//----- nvinfo : EIATTR_RESERVED_SMEM_USED
	.align		4
.L_35:
        /*0020*/ 	.byte	0x01, 0x41
	.zero		2


	//----- nvinfo : EIATTR_SPARSE_MMA_MASK
	.align		4
        /*0024*/ 	.byte	0x03, 0x50
        /*0026*/ 	.short	0x0000


	//----- nvinfo : EIATTR_TCGEN05_1CTA_USED
	.align		4
        /*0028*/ 	.byte	0x01, 0x51
	.zero		2


	//----- nvinfo : EIATTR_MAXREG_COUNT
	.align		4
        /*002c*/ 	.byte	0x03, 0x1b
        /*002e*/ 	.short	0x00ff


	//----- nvinfo : EIATTR_NUM_BARRIERS
	.align		4
        /*0030*/ 	.byte	0x02, 0x4c
        /*0032*/ 	.byte	0x07
	.zero		1


	//----- nvinfo : EIATTR_EXTERNS
	.align		4
        /*0034*/ 	.byte	0x04, 0x0f
        /*0036*/ 	.short	(.L_37 - .L_36)


	//   ....[0]....
	.align		4
.L_36:
        /*0038*/ 	.word	index@(__assertfail)


	//----- nvinfo : EIATTR_MERCURY_ISA_VERSION
	.align		4
.L_37:
        /*003c*/ 	.byte	0x03, 0x5f
        /*003e*/ 	.short	0x0101


	//----- nvinfo : EIATTR_INT_WARP_WIDE_INSTR_OFFSETS
	.align		4
        /*0040*/ 	.byte	0x04, 0x31
        /*0042*/ 	.short	(.L_39 - .L_38)


	//   ....[0]....
.L_38:
        /*0044*/ 	.word	0x00002030


	//   ....[1]....
        /*0048*/ 	.word	0x00004470


	//   ....[2]....
        /*004c*/ 	.word	0x00004490


	//   ....[3]....
        /*0050*/ 	.word	0x000044c0


	//   ....[4]....
        /*0054*/ 	.word	0x00004df0


	//   ....[5]....
        /*0058*/ 	.word	0x00004e60


	//   ....[6]....
        /*005c*/ 	.word	0x00005040


	//   ....[7]....
        /*0060*/ 	.word	0x000051a0


	//----- nvinfo : EIATTR_COOP_GROUP_MASK_REGIDS
	.align		4
.L_39:
        /*0064*/ 	.byte	0x04, 0x29
        /*0066*/ 	.short	(.L_41 - .L_40)


	//   ....[0]....
.L_40:
        /*0068*/ 	.word	0xffffffff


	//   ....[1]....
        /*006c*/ 	.word	0xffffffff


	//   ....[2]....
        /*0070*/ 	.word	0xffffffff


	//   ....[3]....
        /*0074*/ 	.word	0xffffffff


	//   ....[4]....
        /*0078*/ 	.word	0xffffffff


	//   ....[5]....
        /*007c*/ 	.word	0xffffffff


	//   ....[6]....
        /*0080*/ 	.word	0xffffffff


	//   ....[7]....
        /*0084*/ 	.word	0xffffffff


	//   ....[8]....
        /*0088*/ 	.word	0xffffffff


	//   ....[9]....
        /*008c*/ 	.word	0xffffffff


	//   ....[10]....
        /*0090*/ 	.word	0xffffffff


	//   ....[11]....
        /*0094*/ 	.word	0xffffffff


	//   ....[12]....
        /*0098*/ 	.word	0xffffffff


	//----- nvinfo : EIATTR_COOP_GROUP_INSTR_OFFSETS
	.align		4
.L_41:
        /*009c*/ 	.byte	0x04, 0x28
        /*009e*/ 	.short	(.L_43 - .L_42)


	//   ....[0]....
.L_42:
        /*00a0*/ 	.word	0x00000090


	//   ....[1]....
        /*00a4*/ 	.word	0x000004d0


	//   ....[2]....
        /*00a8*/ 	.word	0x000008f0


	//   ....[3]....
        /*00ac*/ 	.word	0x00000a50


	//   ....[4]....
        /*00b0*/ 	.word	0x00000b50


	//   ....[5]....
        /*00b4*/ 	.word	0x00000cc0


	//   ....[6]....
        /*00b8*/ 	.word	0x00000e60


	//   ....[7]....
        /*00bc*/ 	.word	0x00001f10


	//   ....[8]....
        /*00c0*/ 	.word	0x00003830


	//   ....[9]....
        /*00c4*/ 	.word	0x00003a40


	//   ....[10]....
        /*00c8*/ 	.word	0x00003a70


	//   ....[11]....
        /*00cc*/ 	.word	0x00004350


	//   ....[12]....
        /*00d0*/ 	.word	0x00004580


	//----- nvinfo : EIATTR_VRC_CTA_INIT_COUNT
	.align		4
.L_43:
        /*00d4*/ 	.byte	0x02, 0x4a
        /*00d6*/ 	.byte	0x80
	.zero		1


	//----- nvinfo : EIATTR_SYSCALL_OFFSETS
	.align		4
        /*00d8*/ 	.byte	0x04, 0x46
        /*00da*/ 	.short	(.L_45 - .L_44)


	//   ....[0]....
.L_44:
        /*00dc*/ 	.word	0x00005bd0


	//   ....[1]....
        /*00e0*/ 	.word	0x00005d10


	//   ....[2]....
        /*00e4*/ 	.word	0x00006570


	//   ....[3]....
        /*00e8*/ 	.word	0x00007b80


	//----- nvinfo : EIATTR_MBARRIER_INSTR_OFFSETS
	.align		4
.L_45:
        /*00ec*/ 	.byte	0x04, 0x39
        /*00ee*/ 	.short	(.L_47 - .L_46)


	//   ....[0]....
.L_46:
        /*00f0*/ 	.word	0x000005d0
        /*00f4*/ 	.word	0x000000ff
        /*00f8*/ 	.word	0x00000000
        /*00fc*/ 	.short	0x0100
        /*00fe*/ 	.byte	0x05
	.zero		1


	//   ....[1]....
        /*0100*/ 	.word	0x000005e0
        /*0104*/ 	.word	0x000000ff
        /*0108*/ 	.word	0x000000c0
        /*010c*/ 	.short	0x0100
        /*010e*/ 	.byte	0x05
	.zero		1


	//   ....[2]....
        /*0110*/ 	.word	0x000005f0
        /*0114*/ 	.word	0x000000ff
        /*0118*/ 	.word	0x00000008
        /*011c*/ 	.short	0x0100
        /*011e*/ 	.byte	0x05
	.zero		1


	//   ....[3]....
        /*0120*/ 	.word	0x00000600
        /*0124*/ 	.word	0x000000ff
        /*0128*/ 	.word	0x000000c8
        /*012c*/ 	.short	0x0100
        /*012e*/ 	.byte	0x05
	.zero		1


	//   ....[4]....
        /*0130*/ 	.word	0x00000610
        /*0134*/ 	.word	0x000000ff
        /*0138*/ 	.word	0x00000010
        /*013c*/ 	.short	0x0100
        /*013e*/ 	.byte	0x05
	.zero		1


	//   ....[5]....
        /*0140*/ 	.word	0x00000620
        /*0144*/ 	.word	0x000000ff
        /*0148*/ 	.word	0x000000d0
        /*014c*/ 	.short	0x0100
        /*014e*/ 	.byte	0x05
	.zero		1


	//   ....[6]....
        /*0150*/ 	.word	0x00000630
        /*0154*/ 	.word	0x000000ff
        /*0158*/ 	.word	0x00000018
        /*015c*/ 	.short	0x0100
        /*015e*/ 	.byte	0x05
	.zero		1


	//   ....[7]....
        /*0160*/ 	.word	0x00000640
        /*0164*/ 	.word	0x000000ff
        /*0168*/ 	.word	0x000000d8
        /*016c*/ 	.short	0x0100
        /*016e*/ 	.byte	0x05
	.zero		1


	//   ....[8]....
        /*0170*/ 	.word	0x00000650
        /*0174*/ 	.word	0x000000ff
        /*0178*/ 	.word	0x00000020
        /*017c*/ 	.short	0x0100
        /*017e*/ 	.byte	0x05
	.zero		1


	//   ....[9]....
        /*0180*/ 	.word	0x00000660
        /*0184*/ 	.word	0x000000ff
        /*0188*/ 	.word	0x000000e0
        /*018c*/ 	.short	0x0100
        /*018e*/ 	.byte	0x05
	.zero		1


	//   ....[10]....
        /*0190*/ 	.word	0x00000670
        /*0194*/ 	.word	0x000000ff
        /*0198*/ 	.word	0x00000028
        /*019c*/ 	.short	0x0100
        /*019e*/ 	.byte	0x05
	.zero		1


	//   ....[11]....
        /*01a0*/ 	.word	0x00000680
        /*01a4*/ 	.word	0x000000ff
        /*01a8*/ 	.word	0x000000e8
        /*01ac*/ 	.short	0x0100
        /*01ae*/ 	.byte	0x05
	.zero		1


	//   ....[12]....
        /*01b0*/ 	.word	0x00000690
        /*01b4*/ 	.word	0x000000ff
        /*01b8*/ 	.word	0x00000030
        /*01bc*/ 	.short	0x0100
        /*01be*/ 	.byte	0x05
	.zero		1


	//   ....[13]....
        /*01c0*/ 	.word	0x000006a0
        /*01c4*/ 	.word	0x000000ff
        /*01c8*/ 	.word	0x000000f0
        /*01cc*/ 	.short	0x0100
        /*01ce*/ 	.byte	0x05
	.zero		1


	//   ....[14]....
        /*01d0*/ 	.word	0x000006b0
        /*01d4*/ 	.word	0x000000ff
        /*01d8*/ 	.word	0x00000038
        /*01dc*/ 	.short	0x0100
        /*01de*/ 	.byte	0x05
	.zero		1


	//   ....[15]....
        /*01e0*/ 	.word	0x000006c0
        /*01e4*/ 	.word	0x000000ff
        /*01e8*/ 	.word	0x000000f8
        /*01ec*/ 	.short	0x0100
        /*01ee*/ 	.byte	0x05
	.zero		1


	//   ....[16]....
        /*01f0*/ 	.word	0x000006d0
        /*01f4*/ 	.word	0x000000ff
        /*01f8*/ 	.word	0x00000040
        /*01fc*/ 	.short	0x0100
        /*01fe*/ 	.byte	0x05
	.zero		1


	//   ....[17]....
        /*0200*/ 	.word	0x000006e0
        /*0204*/ 	.word	0x000000ff
        /*0208*/ 	.word	0x00000100
        /*020c*/ 	.short	0x0100
        /*020e*/ 	.byte	0x05
	.zero		1


	//   ....[18]....
        /*0210*/ 	.word	0x000006f0
        /*0214*/ 	.word	0x000000ff
        /*0218*/ 	.word	0x00000048
        /*021c*/ 	.short	0x0100
        /*021e*/ 	.byte	0x05
	.zero		1


	//   ....[19]....
        /*0220*/ 	.word	0x00000700
        /*0224*/ 	.word	0x000000ff
        /*0228*/ 	.word	0x00000108
        /*022c*/ 	.short	0x0100
        /*022e*/ 	.byte	0x05
	.zero		1


	//   ....[20]....
        /*0230*/ 	.word	0x00000710
        /*0234*/ 	.word	0x000000ff
        /*0238*/ 	.word	0x00000050
        /*023c*/ 	.short	0x0100
        /*023e*/ 	.byte	0x05
	.zero		1


	//   ....[21]....
        /*0240*/ 	.word	0x00000720
        /*0244*/ 	.word	0x000000ff
        /*0248*/ 	.word	0x00000110
        /*024c*/ 	.short	0x0100
        /*024e*/ 	.byte	0x05
	.zero		1


	//   ....[22]....
        /*0250*/ 	.word	0x00000730
        /*0254*/ 	.word	0x000000ff
        /*0258*/ 	.word	0x00000058
        /*025c*/ 	.short	0x0100
        /*025e*/ 	.byte	0x05
	.zero		1


	//   ....[23]....
        /*0260*/ 	.word	0x00000740
        /*0264*/ 	.word	0x000000ff
        /*0268*/ 	.word	0x00000118
        /*026c*/ 	.short	0x0100
        /*026e*/ 	.byte	0x05
	.zero		1


	//   ....[24]....
        /*0270*/ 	.word	0x00000750
        /*0274*/ 	.word	0x000000ff
        /*0278*/ 	.word	0x00000060
        /*027c*/ 	.short	0x0100
        /*027e*/ 	.byte	0x05
	.zero		1


	//   ....[25]....
        /*0280*/ 	.word	0x00000760
        /*0284*/ 	.word	0x000000ff
        /*0288*/ 	.word	0x00000120
        /*028c*/ 	.short	0x0100
        /*028e*/ 	.byte	0x05
	.zero		1


	//   ....[26]....
        /*0290*/ 	.word	0x00000770
        /*0294*/ 	.word	0x000000ff
        /*0298*/ 	.word	0x00000068
        /*029c*/ 	.short	0x0100
        /*029e*/ 	.byte	0x05
	.zero		1


	//   ....[27]....
        /*02a0*/ 	.word	0x00000780
        /*02a4*/ 	.word	0x000000ff
        /*02a8*/ 	.word	0x00000128
        /*02ac*/ 	.short	0x0100
        /*02ae*/ 	.byte	0x05
	.zero		1


	//   ....[28]....
        /*02b0*/ 	.word	0x00000790
        /*02b4*/ 	.word	0x000000ff
        /*02b8*/ 	.word	0x00000070
        /*02bc*/ 	.short	0x0100
        /*02be*/ 	.byte	0x05
	.zero		1


	//   ....[29]....
        /*02c0*/ 	.word	0x000007a0
        /*02c4*/ 	.word	0x000000ff
        /*02c8*/ 	.word	0x00000130
        /*02cc*/ 	.short	0x0100
        /*02ce*/ 	.byte	0x05
	.zero		1


	//   ....[30]....
        /*02d0*/ 	.word	0x000007b0
        /*02d4*/ 	.word	0x000000ff
        /*02d8*/ 	.word	0x00000078
        /*02dc*/ 	.short	0x0100
        /*02de*/ 	.byte	0x05
	.zero		1


	//   ....[31]....
        /*02e0*/ 	.word	0x000007c0
        /*02e4*/ 	.word	0x000000ff
        /*02e8*/ 	.word	0x00000138
        /*02ec*/ 	.short	0x0100
        /*02ee*/ 	.byte	0x05
	.zero		1


	//   ....[32]....
        /*02f0*/ 	.word	0x000007d0
        /*02f4*/ 	.word	0x000000ff
        /*02f8*/ 	.word	0x00000080
        /*02fc*/ 	.short	0x0100
        /*02fe*/ 	.byte	0x05
	.zero		1


	//   ....[33]....
        /*0300*/ 	.word	0x000007e0
        /*0304*/ 	.word	0x000000ff
        /*0308*/ 	.word	0x00000140
        /*030c*/ 	.short	0x0100
        /*030e*/ 	.byte	0x05
	.zero		1


	//   ....[34]....
        /*0310*/ 	.word	0x000007f0
        /*0314*/ 	.word	0x000000ff
        /*0318*/ 	.word	0x00000088
        /*031c*/ 	.short	0x0100
        /*031e*/ 	.byte	0x05
	.zero		1


	//   ....[35]....
        /*0320*/ 	.word	0x00000800
        /*0324*/ 	.word	0x000000ff
        /*0328*/ 	.word	0x00000148
        /*032c*/ 	.short	0x0100
        /*032e*/ 	.byte	0x05
	.zero		1


	//   ....[36]....
        /*0330*/ 	.word	0x00000810
        /*0334*/ 	.word	0x000000ff
        /*0338*/ 	.word	0x00000090
        /*033c*/ 	.short	0x0100
        /*033e*/ 	.byte	0x05
	.zero		1


	//   ....[37]....
        /*0340*/ 	.word	0x00000820
        /*0344*/ 	.word	0x000000ff
        /*0348*/ 	.word	0x00000150
        /*034c*/ 	.short	0x0100
        /*034e*/ 	.byte	0x05
	.zero		1


	//   ....[38]....
        /*0350*/ 	.word	0x00000830
        /*0354*/ 	.word	0x000000ff
        /*0358*/ 	.word	0x00000098
        /*035c*/ 	.short	0x0100
        /*035e*/ 	.byte	0x05
	.zero		1


	//   ....[39]....
        /*0360*/ 	.word	0x00000840
        /*0364*/ 	.word	0x000000ff
        /*0368*/ 	.word	0x00000158
        /*036c*/ 	.short	0x0100
        /*036e*/ 	.byte	0x05
	.zero		1


	//   ....[40]....
        /*0370*/ 	.word	0x00000850
        /*0374*/ 	.word	0x000000ff
        /*0378*/ 	.word	0x000000a0
        /*037c*/ 	.short	0x0100
        /*037e*/ 	.byte	0x05
	.zero		1


	//   ....[41]....
        /*0380*/ 	.word	0x00000860
        /*0384*/ 	.word	0x000000ff
        /*0388*/ 	.word	0x00000160
        /*038c*/ 	.short	0x0100
        /*038e*/ 	.byte	0x05
	.zero		1


	//   ....[42]....
        /*0390*/ 	.word	0x00000870
        /*0394*/ 	.word	0x000000ff
        /*0398*/ 	.word	0x000000a8
        /*039c*/ 	.short	0x0100
        /*039e*/ 	.byte	0x05
	.zero		1


	//   ....[43]....
        /*03a0*/ 	.word	0x00000880
        /*03a4*/ 	.word	0x000000ff
        /*03a8*/ 	.word	0x00000168
        /*03ac*/ 	.short	0x0100
        /*03ae*/ 	.byte	0x05
	.zero		1


	//   ....[44]....
        /*03b0*/ 	.word	0x00000890
        /*03b4*/ 	.word	0x000000ff
        /*03b8*/ 	.word	0x000000b0
        /*03bc*/ 	.short	0x0100
        /*03be*/ 	.byte	0x05
	.zero		1


	//   ....[45]....
        /*03c0*/ 	.word	0x000008a0
        /*03c4*/ 	.word	0x000000ff
        /*03c8*/ 	.word	0x00000170
        /*03cc*/ 	.short	0x0100
        /*03ce*/ 	.byte	0x05
	.zero		1


	//   ....[46]....
        /*03d0*/ 	.word	0x000008b0
        /*03d4*/ 	.word	0x000000ff
        /*03d8*/ 	.word	0x000000b8
        /*03dc*/ 	.short	0x0100
        /*03de*/ 	.byte	0x05
	.zero		1


	//   ....[47]....
        /*03e0*/ 	.word	0x000008c0
        /*03e4*/ 	.word	0x000000ff
        /*03e8*/ 	.word	0x00000178
        /*03ec*/ 	.short	0x0100
        /*03ee*/ 	.byte	0x05
	.zero		1


	//   ....[48]....
        /*03f0*/ 	.word	0x00000a00
        /*03f4*/ 	.word	0x000000ff
        /*03f8*/ 	.word	0x00000180
        /*03fc*/ 	.short	0x0100
        /*03fe*/ 	.byte	0x07
	.zero		1


	//   ....[49]....
        /*0400*/ 	.word	0x00000a10
        /*0404*/ 	.word	0x000000ff
        /*0408*/ 	.word	0x00000190
        /*040c*/ 	.short	0x0100
        /*040e*/ 	.byte	0x07
	.zero		1


	//   ....[50]....
        /*0410*/ 	.word	0x00000a20
        /*0414*/ 	.word	0x000000ff
        /*0418*/ 	.word	0x00000188
        /*041c*/ 	.short	0x0100
        /*041e*/ 	.byte	0x07
	.zero		1


	//   ....[51]....
        /*0420*/ 	.word	0x00000a30
        /*0424*/ 	.word	0x000000ff
        /*0428*/ 	.word	0x00000198
        /*042c*/ 	.short	0x0100
        /*042e*/ 	.byte	0x07
	.zero		1


	//   ....[52]....
        /*0430*/ 	.word	0x00000b20
        /*0434*/ 	.word	0x000000ff
        /*0438*/ 	.word	0x000001a0
        /*043c*/ 	.short	0x0100
        /*043e*/ 	.byte	0x05
	.zero		1


	//   ....[53]....
        /*0440*/ 	.word	0x00000b30
        /*0444*/ 	.word	0x000000ff
        /*0448*/ 	.word	0x000001a8
        /*044c*/ 	.short	0x0100
        /*044e*/ 	.byte	0x05
	.zero		1


	//   ....[54]....
        /*0450*/ 	.word	0x00000c70
        /*0454*/ 	.word	0x000000ff
        /*0458*/ 	.word	0x000001b0
        /*045c*/ 	.short	0x0100
        /*045e*/ 	.byte	0x05
	.zero		1


	//   ....[55]....
        /*0460*/ 	.word	0x00000c80
        /*0464*/ 	.word	0x000000ff
        /*0468*/ 	.word	0x000001c0
        /*046c*/ 	.short	0x0100
        /*046e*/ 	.byte	0x05
	.zero		1


	//   ....[56]....
        /*0470*/ 	.word	0x00000c90
        /*0474*/ 	.word	0x000000ff
        /*0478*/ 	.word	0x000001b8
        /*047c*/ 	.short	0x0100
        /*047e*/ 	.byte	0x05
	.zero		1


	//   ....[57]....
        /*0480*/ 	.word	0x00000ca0
        /*0484*/ 	.word	0x000000ff
        /*0488*/ 	.word	0x000001c8
        /*048c*/ 	.short	0x0100
        /*048e*/ 	.byte	0x05
	.zero		1


	//   ....[58]....
        /*0490*/ 	.word	0x00000dd0
        /*0494*/ 	.word	0x000000ff
        /*0498*/ 	.word	0x000001d0
        /*049c*/ 	.short	0x0100
        /*049e*/ 	.byte	0x07
	.zero		1


	//   ....[59]....
        /*04a0*/ 	.word	0x00000de0
        /*04a4*/ 	.word	0x000000ff
        /*04a8*/ 	.word	0x000001f0
        /*04ac*/ 	.short	0x0100
        /*04ae*/ 	.byte	0x07
	.zero		1


	//   ....[60]....
        /*04b0*/ 	.word	0x00000df0
        /*04b4*/ 	.word	0x000000ff
        /*04b8*/ 	.word	0x000001d8
        /*04bc*/ 	.short	0x0100
        /*04be*/ 	.byte	0x07
	.zero		1


	//   ....[61]....
        /*04c0*/ 	.word	0x00000e00
        /*04c4*/ 	.word	0x000000ff
        /*04c8*/ 	.word	0x000001f8
        /*04cc*/ 	.short	0x0100
        /*04ce*/ 	.byte	0x07
	.zero		1


	//   ....[62]....
        /*04d0*/ 	.word	0x00000e10
        /*04d4*/ 	.word	0x000000ff
        /*04d8*/ 	.word	0x000001e0
        /*04dc*/ 	.short	0x0100
        /*04de*/ 	.byte	0x07
	.zero		1


	//   ....[63]....
        /*04e0*/ 	.word	0x00000e20
        /*04e4*/ 	.word	0x000000ff
        /*04e8*/ 	.word	0x00000200
        /*04ec*/ 	.short	0x0100
        /*04ee*/ 	.byte	0x07
	.zero		1


	//   ....[64]....
        /*04f0*/ 	.word	0x00000e30
        /*04f4*/ 	.word	0x000000ff
        /*04f8*/ 	.word	0x000001e8
        /*04fc*/ 	.short	0x0100
        /*04fe*/ 	.byte	0x07
	.zero		1


	//   ....[65]....
        /*0500*/ 	.word	0x00000e40
        /*0504*/ 	.word	0x000000ff
        /*0508*/ 	.word	0x00000208
        /*050c*/ 	.short	0x0100
        /*050e*/ 	.byte	0x07
	.zero		1


	//   ....[66]....
        /*0510*/ 	.word	0x00000f30
        /*0514*/ 	.word	0x000000ff
        /*0518*/ 	.word	0x00000210
        /*051c*/ 	.short	0x0100
        /*051e*/ 	.byte	0x05
	.zero		1


	//   ....[67]....
        /*0520*/ 	.word	0x00000f40
        /*0524*/ 	.word	0x000000ff
        /*0528*/ 	.word	0x00000220
        /*052c*/ 	.short	0x0100
        /*052e*/ 	.byte	0x05
	.zero		1


	//   ....[68]....
        /*0530*/ 	.word	0x00000f50
        /*0534*/ 	.word	0x000000ff
        /*0538*/ 	.word	0x00000218
        /*053c*/ 	.short	0x0100
        /*053e*/ 	.byte	0x05
	.zero		1


	//   ....[69]....
        /*0540*/ 	.word	0x00000f60
        /*0544*/ 	.word	0x000000ff
        /*0548*/ 	.word	0x00000228
        /*054c*/ 	.short	0x0100
        /*054e*/ 	.byte	0x05
	.zero		1


	//   ....[70]....
        /*0550*/ 	.word	0x00001830
        /*0554*/ 	.word	0x00000003
        /*0558*/ 	.word	0x00000220
        /*055c*/ 	.short	0x010a
        /*055e*/ 	.byte	0xff
	.zero		1


	//   ....[71]....
        /*0560*/ 	.word	0x00001860
        /*0564*/ 	.word	0x00000003
        /*0568*/ 	.word	0x00000210
        /*056c*/ 	.short	0x0101
        /*056e*/ 	.byte	0xff
	.zero		1


	//   ....[72]....
        /*0570*/ 	.word	0x00001930
        /*0574*/ 	.word	0x000000ff
        /*0578*/ 	.word	0x000000c0
        /*057c*/ 	.short	0x010a
        /*057e*/ 	.byte	0x08
	.zero		1


	//   ....[73]....
        /*0580*/ 	.word	0x000019d0
        /*0584*/ 	.word	0x000000ff
        /*0588*/ 	.word	0x000000c0
        /*058c*/ 	.short	0x010a
        /*058e*/ 	.byte	0x21
	.zero		1


	//   ....[74]....
        /*0590*/ 	.word	0x00001b30
        /*0594*/ 	.word	0x000000ff
        /*0598*/ 	.word	0x000000c0
        /*059c*/ 	.short	0x010a
        /*059e*/ 	.byte	0x08
	.zero		1


	//   ....[75]....
        /*05a0*/ 	.word	0x00001c20
        /*05a4*/ 	.word	0x000000ff
        /*05a8*/ 	.word	0x000001a8
        /*05ac*/ 	.short	0x0101
        /*05ae*/ 	.byte	0x04
	.zero		1


	//   ....[76]....
        /*05b0*/ 	.word	0x00001c40
        /*05b4*/ 	.word	0x000000ff
        /*05b8*/ 	.word	0x000000c0
        /*05bc*/ 	.short	0x010a
        /*05be*/ 	.byte	0x08
	.zero		1


	//   ....[77]....
        /*05c0*/ 	.word	0x00001cc0
        /*05c4*/ 	.word	0x000000ff
        /*05c8*/ 	.word	0x000000c0
        /*05cc*/ 	.short	0x010a
        /*05ce*/ 	.byte	0x11
	.zero		1


	//   ....[78]....
        /*05d0*/ 	.word	0x00001e20
        /*05d4*/ 	.word	0x000000ff
        /*05d8*/ 	.word	0x000000c0
        /*05dc*/ 	.short	0x010a
        /*05de*/ 	.byte	0x08
	.zero		1


	//   ....[79]....
        /*05e0*/ 	.word	0x00001f40
        /*05e4*/ 	.word	0x00000002
        /*05e8*/ 	.word	0x000001b0
        /*05ec*/ 	.short	0x010a
        /*05ee*/ 	.byte	0xff
	.zero		1


	//   ....[80]....
        /*05f0*/ 	.word	0x00002000
        /*05f4*/ 	.word	0x00000002
        /*05f8*/ 	.word	0x00000000
        /*05fc*/ 	.short	0x0101
        /*05fe*/ 	.byte	0xff
	.zero		1


	//   ....[81]....
        /*0600*/ 	.word	0x00002560
        /*0604*/ 	.word	0x000000ff
        /*0608*/ 	.word	0x00000000
        /*060c*/ 	.short	0x010a
        /*060e*/ 	.byte	0x05
	.zero		1


	//   ....[82]....
        /*0610*/ 	.word	0x000025f0
        /*0614*/ 	.word	0x000000ff
        /*0618*/ 	.word	0x00000000
        /*061c*/ 	.short	0x010a
        /*061e*/ 	.byte	0x05
	.zero		1


	//   ....[83]....
        /*0620*/ 	.word	0x00002680
        /*0624*/ 	.word	0x000000ff
        /*0628*/ 	.word	0x00000000
        /*062c*/ 	.short	0x010a
        /*062e*/ 	.byte	0x05
	.zero		1


	//   ....[84]....
        /*0630*/ 	.word	0x00002710
        /*0634*/ 	.word	0x000000ff
        /*0638*/ 	.word	0x00000000
        /*063c*/ 	.short	0x010a
        /*063e*/ 	.byte	0x05
	.zero		1


	//   ....[85]....
        /*0640*/ 	.word	0x000027a0
        /*0644*/ 	.word	0x000000ff
        /*0648*/ 	.word	0x00000000
        /*064c*/ 	.short	0x010a
        /*064e*/ 	.byte	0x05
	.zero		1


	//   ....[86]....
        /*0650*/ 	.word	0x00002830
        /*0654*/ 	.word	0x000000ff
        /*0658*/ 	.word	0x00000000
        /*065c*/ 	.short	0x010a
        /*065e*/ 	.byte	0x05
	.zero		1


	//   ....[87]....
        /*0660*/ 	.word	0x000028c0
        /*0664*/ 	.word	0x000000ff
        /*0668*/ 	.word	0x00000000
        /*066c*/ 	.short	0x010a
        /*066e*/ 	.byte	0x05
	.zero		1


	//   ....[88]....
        /*0670*/ 	.word	0x00002950
        /*0674*/ 	.word	0x000000ff
        /*0678*/ 	.word	0x00000000
        /*067c*/ 	.short	0x010a
        /*067e*/ 	.byte	0x05
	.zero		1


	//   ....[89]....
        /*0680*/ 	.word	0x000029e0
        /*0684*/ 	.word	0x000000ff
        /*0688*/ 	.word	0x00000000
        /*068c*/ 	.short	0x010a
        /*068e*/ 	.byte	0x05
	.zero		1


	//   ....[90]....
        /*0690*/ 	.word	0x00002a70
        /*0694*/ 	.word	0x000000ff
        /*0698*/ 	.word	0x00000000
        /*069c*/ 	.short	0x010a
        /*069e*/ 	.byte	0x05
	.zero		1


	//   ....[91]....
        /*06a0*/ 	.word	0x00002b00
        /*06a4*/ 	.word	0x000000ff
        /*06a8*/ 	.word	0x00000000
        /*06ac*/ 	.short	0x010a
        /*06ae*/ 	.byte	0x05
	.zero		1


	//   ....[92]....
        /*06b0*/ 	.word	0x00002b90
        /*06b4*/ 	.word	0x000000ff
        /*06b8*/ 	.word	0x00000000
        /*06bc*/ 	.short	0x010a
        /*06be*/ 	.byte	0x05
	.zero		1


	//   ....[93]....
        /*06c0*/ 	.word	0x00002c20
        /*06c4*/ 	.word	0x000000ff
        /*06c8*/ 	.word	0x00000000
        /*06cc*/ 	.short	0x010a
        /*06ce*/ 	.byte	0x05
	.zero		1


	//   ....[94]....
        /*06d0*/ 	.word	0x00002cb0
        /*06d4*/ 	.word	0x000000ff
        /*06d8*/ 	.word	0x00000000
        /*06dc*/ 	.short	0x010a
        /*06de*/ 	.byte	0x05
	.zero		1


	//   ....[95]....
        /*06e0*/ 	.word	0x00002d40
        /*06e4*/ 	.word	0x000000ff
        /*06e8*/ 	.word	0x00000000
        /*06ec*/ 	.short	0x010a
        /*06ee*/ 	.byte	0x05
	.zero		1


	//   ....[96]....
        /*06f0*/ 	.word	0x00002dd0
        /*06f4*/ 	.word	0x000000ff
        /*06f8*/ 	.word	0x00000000
        /*06fc*/ 	.short	0x010a
        /*06fe*/ 	.byte	0x05
	.zero		1


	//   ....[97]....
        /*0700*/ 	.word	0x00002e60
        /*0704*/ 	.word	0x000000ff
        /*0708*/ 	.word	0x00000000
        /*070c*/ 	.short	0x010a
        /*070e*/ 	.byte	0x05
	.zero		1


	//   ....[98]....
        /*0710*/ 	.word	0x00002ef0
        /*0714*/ 	.word	0x000000ff
        /*0718*/ 	.word	0x00000000
        /*071c*/ 	.short	0x010a
        /*071e*/ 	.byte	0x05
	.zero		1


	//   ....[99]....
        /*0720*/ 	.word	0x00002f80
        /*0724*/ 	.word	0x000000ff
        /*0728*/ 	.word	0x00000000
        /*072c*/ 	.short	0x010a
        /*072e*/ 	.byte	0x05
	.zero		1


	//   ....[100]....
        /*0730*/ 	.word	0x00003010
        /*0734*/ 	.word	0x000000ff
        /*0738*/ 	.word	0x00000000
        /*073c*/ 	.short	0x010a
        /*073e*/ 	.byte	0x05
	.zero		1


	//   ....[101]....
        /*0740*/ 	.word	0x000030a0
        /*0744*/ 	.word	0x000000ff
        /*0748*/ 	.word	0x00000000
        /*074c*/ 	.short	0x010a
        /*074e*/ 	.byte	0x05
	.zero		1


	//   ....[102]....
        /*0750*/ 	.word	0x00003130
        /*0754*/ 	.word	0x000000ff
        /*0758*/ 	.word	0x00000000
        /*075c*/ 	.short	0x010a
        /*075e*/ 	.byte	0x05
	.zero		1


	//   ....[103]....
        /*0760*/ 	.word	0x000031c0
        /*0764*/ 	.word	0x000000ff
        /*0768*/ 	.word	0x00000000
        /*076c*/ 	.short	0x010a
        /*076e*/ 	.byte	0x05
	.zero		1


	//   ....[104]....
        /*0770*/ 	.word	0x00003260
        /*0774*/ 	.word	0x00000000
        /*0778*/ 	.word	0x00000000
        /*077c*/ 	.short	0x010a
        /*077e*/ 	.byte	0xff
	.zero		1


	//   ....[105]....
        /*0780*/ 	.word	0x00003380
        /*0784*/ 	.word	0x00000000
        /*0788*/ 	.word	0x00000210
        /*078c*/ 	.short	0x010a
        /*078e*/ 	.byte	0xff
	.zero		1


	//   ....[106]....
        /*0790*/ 	.word	0x000033e0
        /*0794*/ 	.word	0x00000004
        /*0798*/ 	.word	0x00000000
        /*079c*/ 	.short	0x0101
        /*079e*/ 	.byte	0xff
	.zero		1


	//   ....[107]....
        /*07a0*/ 	.word	0x00003400
        /*07a4*/ 	.word	0x000000ff
        /*07a8*/ 	.word	0x000001c0
        /*07ac*/ 	.short	0x010a
        /*07ae*/ 	.byte	0x05
	.zero		1


	//   ....[108]....
        /*07b0*/ 	.word	0x00003520
        /*07b4*/ 	.word	0x00000000
        /*07b8*/ 	.word	0x000001b0
        /*07bc*/ 	.short	0x010a
        /*07be*/ 	.byte	0xff
	.zero		1


	//   ....[109]....
        /*07c0*/ 	.word	0x00003630
        /*07c4*/ 	.word	0x00000000
        /*07c8*/ 	.word	0x00000000
        /*07cc*/ 	.short	0x0101
        /*07ce*/ 	.byte	0xff
	.zero		1


	//   ....[110]....
        /*07d0*/ 	.word	0x000036c0
        /*07d4*/ 	.word	0x000000ff
        /*07d8*/ 	.word	0x000001c0
        /*07dc*/ 	.short	0x0106
        /*07de*/ 	.byte	0x05
	.zero		1


	//   ....[111]....
        /*07e0*/ 	.word	0x000036e0
        /*07e4*/ 	.word	0x000000ff
        /*07e8*/ 	.word	0x000001c0
        /*07ec*/ 	.short	0x010a
        /*07ee*/ 	.byte	0x05
	.zero		1


	//   ....[112]....
        /*07f0*/ 	.word	0x00003770
        /*07f4*/ 	.word	0x000000ff
        /*07f8*/ 	.word	0x000001c0
        /*07fc*/ 	.short	0x0106
        /*07fe*/ 	.byte	0x04
	.zero		1


	//   ....[113]....
        /*0800*/ 	.word	0x000037b0
        /*0804*/ 	.word	0x00000000
        /*0808*/ 	.word	0x000001c0
        /*080c*/ 	.short	0x010a
        /*080e*/ 	.byte	0xff
	.zero		1


	//   ....[114]....
        /*0810*/ 	.word	0x00003c80
        /*0814*/ 	.word	0x00000000
        /*0818*/ 	.word	0x000001b0
        /*081c*/ 	.short	0x010a
        /*081e*/ 	.byte	0xff
	.zero		1


	//   ....[115]....
        /*0820*/ 	.word	0x00003d80
        /*0824*/ 	.word	0x00000003
        /*0828*/ 	.word	0x00000000
        /*082c*/ 	.short	0x0101
        /*082e*/ 	.byte	0xff
	.zero		1


	//   ....[116]....
        /*0830*/ 	.word	0x00003d90
        /*0834*/ 	.word	0x000000ff
        /*0838*/ 	.word	0x00000000
        /*083c*/ 	.short	0x010a
        /*083e*/ 	.byte	0x04
	.zero		1


	//   ....[117]....
        /*0840*/ 	.word	0x00003db0
        /*0844*/ 	.word	0x000000ff
        /*0848*/ 	.word	0x000001f0
        /*084c*/ 	.short	0x010a
        /*084e*/ 	.byte	0x09
	.zero		1


	//   ....[118]....
        /*0850*/ 	.word	0x00003e90
        /*0854*/ 	.word	0x000000ff
        /*0858*/ 	.word	0x00000000
        /*085c*/ 	.short	0x010a
        /*085e*/ 	.byte	0x07
	.zero		1


	//   ....[119]....
        /*0860*/ 	.word	0x00003f90
        /*0864*/ 	.word	0x000000ff
        /*0868*/ 	.word	0x00000000
        /*086c*/ 	.short	0x010a
        /*086e*/ 	.byte	0x04
	.zero		1


	//   ....[120]....
        /*0870*/ 	.word	0x00004180
        /*0874*/ 	.word	0x000000ff
        /*0878*/ 	.word	0x00000000
        /*087c*/ 	.short	0x010a
        /*087e*/ 	.byte	0x05
	.zero		1


	//   ....[121]....
        /*0880*/ 	.word	0x00004210
        /*0884*/ 	.word	0x000000ff
        /*0888*/ 	.word	0x00000000
        /*088c*/ 	.short	0x010a
        /*088e*/ 	.byte	0x05
	.zero		1


	//   ....[122]....
        /*0890*/ 	.word	0x000042a0
        /*0894*/ 	.word	0x000000ff
        /*0898*/ 	.word	0x00000000
        /*089c*/ 	.short	0x010a
        /*089e*/ 	.byte	0x05
	.zero		1


	//   ....[123]....
        /*08a0*/ 	.word	0x00004330
        /*08a4*/ 	.word	0x000000ff
        /*08a8*/ 	.word	0x00000000
        /*08ac*/ 	.short	0x010a
        /*08ae*/ 	.byte	0x07
	.zero		1


	//   ....[124]....
        /*08b0*/ 	.word	0x00004790
        /*08b4*/ 	.word	0x00000000
        /*08b8*/ 	.word	0x000001b0
        /*08bc*/ 	.short	0x010a
        /*08be*/ 	.byte	0xff
	.zero		1


	//   ....[125]....
        /*08c0*/ 	.word	0x00004850
        /*08c4*/ 	.word	0x00000000
        /*08c8*/ 	.word	0x00000000
        /*08cc*/ 	.short	0x0101
        /*08ce*/ 	.byte	0xff
	.zero		1


	//   ....[126]....
        /*08d0*/ 	.word	0x00004b70
        /*08d4*/ 	.word	0x000000ff
        /*08d8*/ 	.word	0x000001a8
        /*08dc*/ 	.short	0x010a
        /*08de*/ 	.byte	0x07
	.zero		1


	//   ....[127]....
        /*08e0*/ 	.word	0x00004d60
        /*08e4*/ 	.word	0x000000ff
        /*08e8*/ 	.word	0x00000190
        /*08ec*/ 	.short	0x010a
        /*08ee*/ 	.byte	0x07
	.zero		1


	//   ....[128]....
        /*08f0*/ 	.word	0x00004f30
        /*08f4*/ 	.word	0x000000ff
        /*08f8*/ 	.word	0x00000180
        /*08fc*/ 	.short	0x010b
        /*08fe*/ 	.byte	0x07
	.zero		1


	//   ....[129]....
        /*0900*/ 	.word	0x00004fa0
        /*0904*/ 	.word	0x000000ff
        /*0908*/ 	.word	0x00000000
        /*090c*/ 	.short	0x0101
        /*090e*/ 	.byte	0x08
	.zero		1


	//   ....[130]....
        /*0910*/ 	.word	0x00004fd0
        /*0914*/ 	.word	0x000000ff
        /*0918*/ 	.word	0x00000198
        /*091c*/ 	.short	0x010a
        /*091e*/ 	.byte	0x07
	.zero		1


	//   ....[131]....
        /*0920*/ 	.word	0x000051e0
        /*0924*/ 	.word	0x000000ff
        /*0928*/ 	.word	0x00000188
        /*092c*/ 	.short	0x010b
        /*092e*/ 	.byte	0x07
	.zero		1


	//   ....[132]....
        /*0930*/ 	.word	0x00005200
        /*0934*/ 	.word	0x000000ff
        /*0938*/ 	.word	0x00000000
        /*093c*/ 	.short	0x0101
        /*093e*/ 	.byte	0x0d
	.zero		1


	//   ....[133]....
        /*0940*/ 	.word	0x00005230
        /*0944*/ 	.word	0x000000ff
        /*0948*/ 	.word	0x00000190
        /*094c*/ 	.short	0x010a
        /*094e*/ 	.byte	0x07
	.zero		1


	//   ....[134]....
        /*0950*/ 	.word	0x00005270
        /*0954*/ 	.word	0x00000000
        /*0958*/ 	.word	0x00000198
        /*095c*/ 	.short	0x010a
        /*095e*/ 	.byte	0xff
	.zero		1


	//   ....[135]....
        /*0960*/ 	.word	0x000055a0
        /*0964*/ 	.word	0x00000000
        /*0968*/ 	.word	0x000001b0
        /*096c*/ 	.short	0x010a
        /*096e*/ 	.byte	0xff
	.zero		1


	//   ....[136]....
        /*0970*/ 	.word	0x000056b0
        /*0974*/ 	.word	0x00000000
        /*0978*/ 	.word	0x00000000
        /*097c*/ 	.short	0x0101
        /*097e*/ 	.byte	0xff
	.zero		1


	//   ....[137]....
        /*0980*/ 	.word	0x00006110
        /*0984*/ 	.word	0x00000003
        /*0988*/ 	.word	0x00000180
        /*098c*/ 	.short	0x010a
        /*098e*/ 	.byte	0xff
	.zero		1


	//   ....[138]....
        /*0990*/ 	.word	0x00006150
        /*0994*/ 	.word	0x000000cf
        /*0998*/ 	.word	0x000001d0
        /*099c*/ 	.short	0x010a
        /*099e*/ 	.byte	0xff
	.zero		1


	//   ....[139]....
        /*09a0*/ 	.word	0x00006280
        /*09a4*/ 	.word	0x00000003
        /*09a8*/ 	.word	0x00000180
        /*09ac*/ 	.short	0x010a
        /*09ae*/ 	.byte	0xff
	.zero		1


	//   ....[140]....
        /*09b0*/ 	.word	0x000063e0
        /*09b4*/ 	.word	0x00000000
        /*09b8*/ 	.word	0x00000000
        /*09bc*/ 	.short	0x0101
        /*09be*/ 	.byte	0xff
	.zero		1


	//   ....[141]....
        /*09c0*/ 	.word	0x00006440
        /*09c4*/ 	.word	0x000000cf
        /*09c8*/ 	.word	0x000001d0
        /*09cc*/ 	.short	0x010a
        /*09ce*/ 	.byte	0xff
	.zero		1


	//   ....[142]....
        /*09d0*/ 	.word	0x000077f0
        /*09d4*/ 	.word	0x000000d2
        /*09d8*/ 	.word	0x00000180
        /*09dc*/ 	.short	0x010a
        /*09de*/ 	.byte	0xff
	.zero		1


	//   ....[143]....
        /*09e0*/ 	.word	0x000078c0
        /*09e4*/ 	.word	0x000000d2
        /*09e8*/ 	.word	0x00000180
        /*09ec*/ 	.short	0x010a
        /*09ee*/ 	.byte	0xff
	.zero		1


	//   ....[144]....
        /*09f0*/ 	.word	0x00007a00
        /*09f4*/ 	.word	0x00000003
        /*09f8*/ 	.word	0x00000000
        /*09fc*/ 	.short	0x0101
        /*09fe*/ 	.byte	0xff
	.zero		1


	//   ....[145]....
        /*0a00*/ 	.word	0x00007f10
        /*0a04*/ 	.word	0x000000ff
        /*0a08*/ 	.word	0x00000000
        /*0a0c*/ 	.short	0x0101
        /*0a0e*/ 	.byte	0x05
	.zero		1


	//   ....[146]....
        /*0a10*/ 	.word	0x00008e90
        /*0a14*/ 	.word	0x00000003
        /*0a18*/ 	.word	0x00000220
        /*0a1c*/ 	.short	0x010a
        /*0a1e*/ 	.byte	0xff
	.zero		1


	//   ....[147]....
        /*0a20*/ 	.word	0x00008ef0
        /*0a24*/ 	.word	0x00000002
        /*0a28*/ 	.word	0x000000c0
        /*0a2c*/ 	.short	0x010a
        /*0a2e*/ 	.byte	0xff
	.zero		1


	//   ....[148]....
        /*0a30*/ 	.word	0x00008f50
        /*0a34*/ 	.word	0x00000002
        /*0a38*/ 	.word	0x000000c0
        /*0a3c*/ 	.short	0x010a
        /*0a3e*/ 	.byte	0xff
	.zero		1


	//   ....[149]....
        /*0a40*/ 	.word	0x00008fa0
        /*0a44*/ 	.word	0x00000002
        /*0a48*/ 	.word	0x000001b0
        /*0a4c*/ 	.short	0x010a
        /*0a4e*/ 	.byte	0xff
	.zero		1


	//   ....[150]....
        /*0a50*/ 	.word	0x00009000
        /*0a54*/ 	.word	0x00000000
        /*0a58*/ 	.word	0x00000000
        /*0a5c*/ 	.short	0x010a
        /*0a5e*/ 	.byte	0xff
	.zero		1


	//   ....[151]....
        /*0a60*/ 	.word	0x00009060
        /*0a64*/ 	.word	0x00000000
        /*0a68*/ 	.word	0x00000000
        /*0a6c*/ 	.short	0x010a
        /*0a6e*/ 	.byte	0xff
	.zero		1


	//   ....[152]....
        /*0a70*/ 	.word	0x000090c0
        /*0a74*/ 	.word	0x00000000
        /*0a78*/ 	.word	0x00000000
        /*0a7c*/ 	.short	0x010a
        /*0a7e*/ 	.byte	0xff
	.zero		1


	//   ....[153]....
        /*0a80*/ 	.word	0x00009120
        /*0a84*/ 	.word	0x00000000
        /*0a88*/ 	.word	0x00000000
        /*0a8c*/ 	.short	0x010a
        /*0a8e*/ 	.byte	0xff
	.zero		1


	//   ....[154]....
        /*0a90*/ 	.word	0x00009180
        /*0a94*/ 	.word	0x00000000
        /*0a98*/ 	.word	0x00000000
        /*0a9c*/ 	.short	0x010a
        /*0a9e*/ 	.byte	0xff
	.zero		1


	//   ....[155]....
        /*0aa0*/ 	.word	0x000091e0
        /*0aa4*/ 	.word	0x00000000
        /*0aa8*/ 	.word	0x00000000
        /*0aac*/ 	.short	0x010a
        /*0aae*/ 	.byte	0xff
	.zero		1


	//   ....[156]....
        /*0ab0*/ 	.word	0x00009240
        /*0ab4*/ 	.word	0x00000000
        /*0ab8*/ 	.word	0x00000000
        /*0abc*/ 	.short	0x010a
        /*0abe*/ 	.byte	0xff
	.zero		1


	//   ....[157]....
        /*0ac0*/ 	.word	0x000092a0
        /*0ac4*/ 	.word	0x00000000
        /*0ac8*/ 	.word	0x00000000
        /*0acc*/ 	.short	0x010a
        /*0ace*/ 	.byte	0xff
	.zero		1


	//   ....[158]....
        /*0ad0*/ 	.word	0x00009300
        /*0ad4*/ 	.word	0x00000000
        /*0ad8*/ 	.word	0x00000000
        /*0adc*/ 	.short	0x010a
        /*0ade*/ 	.byte	0xff
	.zero		1


	//   ....[159]....
        /*0ae0*/ 	.word	0x00009360
        /*0ae4*/ 	.word	0x00000000
        /*0ae8*/ 	.word	0x00000000
        /*0aec*/ 	.short	0x010a
        /*0aee*/ 	.byte	0xff
	.zero		1


	//   ....[160]....
        /*0af0*/ 	.word	0x000093c0
        /*0af4*/ 	.word	0x00000000
        /*0af8*/ 	.word	0x00000000
        /*0afc*/ 	.short	0x010a
        /*0afe*/ 	.byte	0xff
	.zero		1


	//   ....[161]....
        /*0b00*/ 	.word	0x00009420
        /*0b04*/ 	.word	0x00000000
        /*0b08*/ 	.word	0x00000000
        /*0b0c*/ 	.short	0x010a
        /*0b0e*/ 	.byte	0xff
	.zero		1


	//   ....[162]....
        /*0b10*/ 	.word	0x00009480
        /*0b14*/ 	.word	0x00000000
        /*0b18*/ 	.word	0x00000000
        /*0b1c*/ 	.short	0x010a
        /*0b1e*/ 	.byte	0xff
	.zero		1


	//   ....[163]....
        /*0b20*/ 	.word	0x000094e0
        /*0b24*/ 	.word	0x00000000
        /*0b28*/ 	.word	0x00000000
        /*0b2c*/ 	.short	0x010a
        /*0b2e*/ 	.byte	0xff
	.zero		1


	//   ....[164]....
        /*0b30*/ 	.word	0x00009540
        /*0b34*/ 	.word	0x00000000
        /*0b38*/ 	.word	0x00000000
        /*0b3c*/ 	.short	0x010a
        /*0b3e*/ 	.byte	0xff
	.zero		1


	//   ....[165]....
        /*0b40*/ 	.word	0x000095a0
        /*0b44*/ 	.word	0x00000000
        /*0b48*/ 	.word	0x00000000
        /*0b4c*/ 	.short	0x010a
        /*0b4e*/ 	.byte	0xff
	.zero		1


	//   ....[166]....
        /*0b50*/ 	.word	0x00009600
        /*0b54*/ 	.word	0x00000000
        /*0b58*/ 	.word	0x00000000
        /*0b5c*/ 	.short	0x010a
        /*0b5e*/ 	.byte	0xff
	.zero		1


	//   ....[167]....
        /*0b60*/ 	.word	0x00009660
        /*0b64*/ 	.word	0x00000000
        /*0b68*/ 	.word	0x00000000
        /*0b6c*/ 	.short	0x010a
        /*0b6e*/ 	.byte	0xff
	.zero		1


	//   ....[168]....
        /*0b70*/ 	.word	0x000096c0
        /*0b74*/ 	.word	0x00000000
        /*0b78*/ 	.word	0x00000000
        /*0b7c*/ 	.short	0x010a
        /*0b7e*/ 	.byte	0xff
	.zero		1


	//   ....[169]....
        /*0b80*/ 	.word	0x00009720
        /*0b84*/ 	.word	0x00000000
        /*0b88*/ 	.word	0x00000000
        /*0b8c*/ 	.short	0x010a
        /*0b8e*/ 	.byte	0xff
	.zero		1


	//   ....[170]....
        /*0b90*/ 	.word	0x00009780
        /*0b94*/ 	.word	0x00000000
        /*0b98*/ 	.word	0x00000000
        /*0b9c*/ 	.short	0x010a
        /*0b9e*/ 	.byte	0xff
	.zero		1


	//   ....[171]....
        /*0ba0*/ 	.word	0x000097e0
        /*0ba4*/ 	.word	0x00000000
        /*0ba8*/ 	.word	0x00000000
        /*0bac*/ 	.short	0x010a
        /*0bae*/ 	.byte	0xff
	.zero		1


	//   ....[172]....
        /*0bb0*/ 	.word	0x00009840
        /*0bb4*/ 	.word	0x00000000
        /*0bb8*/ 	.word	0x00000000
        /*0bbc*/ 	.short	0x010a
        /*0bbe*/ 	.byte	0xff
	.zero		1


	//   ....[173]....
        /*0bc0*/ 	.word	0x00009890
        /*0bc4*/ 	.word	0x00000000
        /*0bc8*/ 	.word	0x00000210
        /*0bcc*/ 	.short	0x010a
        /*0bce*/ 	.byte	0xff
	.zero		1


	//   ....[174]....
        /*0bd0*/ 	.word	0x000098f0
        /*0bd4*/ 	.word	0x00000000
        /*0bd8*/ 	.word	0x000001c0
        /*0bdc*/ 	.short	0x010a
        /*0bde*/ 	.byte	0xff
	.zero		1


	//   ....[175]....
        /*0be0*/ 	.word	0x00009940
        /*0be4*/ 	.word	0x00000000
        /*0be8*/ 	.word	0x000001b0
        /*0bec*/ 	.short	0x010a
        /*0bee*/ 	.byte	0xff
	.zero		1


	//   ....[176]....
        /*0bf0*/ 	.word	0x000099a0
        /*0bf4*/ 	.word	0x00000000
        /*0bf8*/ 	.word	0x000001c0
        /*0bfc*/ 	.short	0x010a
        /*0bfe*/ 	.byte	0xff
	.zero		1


	//   ....[177]....
        /*0c00*/ 	.word	0x000099f0
        /*0c04*/ 	.word	0x00000000
        /*0c08*/ 	.word	0x000001b0
        /*0c0c*/ 	.short	0x010a
        /*0c0e*/ 	.byte	0xff
	.zero		1


	//   ....[178]....
        /*0c10*/ 	.word	0x00009a50
        /*0c14*/ 	.word	0x00000003
        /*0c18*/ 	.word	0x000001f0
        /*0c1c*/ 	.short	0x010a
        /*0c1e*/ 	.byte	0xff
	.zero		1


	//   ....[179]....
        /*0c20*/ 	.word	0x00009ab0
        /*0c24*/ 	.word	0x00000000
        /*0c28*/ 	.word	0x00000000
        /*0c2c*/ 	.short	0x010a
        /*0c2e*/ 	.byte	0xff
	.zero		1


	//   ....[180]....
        /*0c30*/ 	.word	0x00009b10
        /*0c34*/ 	.word	0x00000000
        /*0c38*/ 	.word	0x00000000
        /*0c3c*/ 	.short	0x010a
        /*0c3e*/ 	.byte	0xff
	.zero		1


	//   ....[181]....
        /*0c40*/ 	.word	0x00009b70
        /*0c44*/ 	.word	0x00000000
        /*0c48*/ 	.word	0x00000000
        /*0c4c*/ 	.short	0x010a
        /*0c4e*/ 	.byte	0xff
	.zero		1


	//   ....[182]....
        /*0c50*/ 	.word	0x00009bd0
        /*0c54*/ 	.word	0x00000000
        /*0c58*/ 	.word	0x00000000
        /*0c5c*/ 	.short	0x010a
        /*0c5e*/ 	.byte	0xff
	.zero		1


	//   ....[183]....
        /*0c60*/ 	.word	0x00009c30
        /*0c64*/ 	.word	0x00000000
        /*0c68*/ 	.word	0x00000000
        /*0c6c*/ 	.short	0x010a
        /*0c6e*/ 	.byte	0xff
	.zero		1


	//   ....[184]....
        /*0c70*/ 	.word	0x00009c80
        /*0c74*/ 	.word	0x00000000
        /*0c78*/ 	.word	0x000001b0
        /*0c7c*/ 	.short	0x010a
        /*0c7e*/ 	.byte	0xff
	.zero		1


	//   ....[185]....
        /*0c80*/ 	.word	0x00009ce0
        /*0c84*/ 	.word	0x00000000
        /*0c88*/ 	.word	0x000001a8
        /*0c8c*/ 	.short	0x010a
        /*0c8e*/ 	.byte	0xff
	.zero		1


	//   ....[186]....
        /*0c90*/ 	.word	0x00009d40
        /*0c94*/ 	.word	0x00000003
        /*0c98*/ 	.word	0x00000190
        /*0c9c*/ 	.short	0x010a
        /*0c9e*/ 	.byte	0xff
	.zero		1


	//   ....[187]....
        /*0ca0*/ 	.word	0x00009da0
        /*0ca4*/ 	.word	0x00000003
        /*0ca8*/ 	.word	0x00000198
        /*0cac*/ 	.short	0x010a
        /*0cae*/ 	.byte	0xff
	.zero		1


	//   ....[188]....
        /*0cb0*/ 	.word	0x00009e00
        /*0cb4*/ 	.word	0x00000000
        /*0cb8*/ 	.word	0x00000190
        /*0cbc*/ 	.short	0x010a
        /*0cbe*/ 	.byte	0xff
	.zero		1


	//   ....[189]....
        /*0cc0*/ 	.word	0x00009e50
        /*0cc4*/ 	.word	0x00000000
        /*0cc8*/ 	.word	0x000001b0
        /*0ccc*/ 	.short	0x010a
        /*0cce*/ 	.byte	0xff
	.zero		1


	//   ....[190]....
        /*0cd0*/ 	.word	0x00009ea0
        /*0cd4*/ 	.word	0x00000003
        /*0cd8*/ 	.word	0x00000180
        /*0cdc*/ 	.short	0x010a
        /*0cde*/ 	.byte	0xff
	.zero		1


	//   ....[191]....
        /*0ce0*/ 	.word	0x00009ef0
        /*0ce4*/ 	.word	0x000000cf
        /*0ce8*/ 	.word	0x000001d0
        /*0cec*/ 	.short	0x010a
        /*0cee*/ 	.byte	0xff
	.zero		1


	//   ....[192]....
        /*0cf0*/ 	.word	0x00009f40
        /*0cf4*/ 	.word	0x000000d2
        /*0cf8*/ 	.word	0x00000180
        /*0cfc*/ 	.short	0x010a
        /*0cfe*/ 	.byte	0xff
	.zero		1


	//----- nvinfo : EIATTR_NUM_MBARRIERS
	.align		4
.L_47:
        /*0d00*/ 	.byte	0x03, 0x38
        /*0d02*/ 	.short	0x0046


	//----- nvinfo : EIATTR_EXIT_INSTR_OFFSETS
	.align		4
        /*0d04*/ 	.byte	0x04, 0x1c
        /*0d06*/ 	.short	(.L_49 - .L_48)


	//   ....[0]....
.L_48:
        /*0d08*/ 	.word	0x00003290


	//   ....[1]....
        /*0d0c*/ 	.word	0x00003780


	//   ....[2]....
        /*0d10*/ 	.word	0x000037e0


	//   ....[3]....
        /*0d14*/ 	.word	0x00004590


	//   ....[4]....
        /*0d18*/ 	.word	0x000052a0


	//   ....[5]....
        /*0d1c*/ 	.word	0x000052e0


	//   ....[6]....
        /*0d20*/ 	.word	0x00008e80


	//----- nvinfo : EIATTR_MAX_THREADS
	.align		4
.L_49:
        /*0d24*/ 	.byte	0x04, 0x05
        /*0d26*/ 	.short	(.L_51 - .L_50)
.L_50:
        /*0d28*/ 	.word	0x00000100
        /*0d2c*/ 	.word	0x00000001
        /*0d30*/ 	.word	0x00000001


	//----- nvinfo : EIATTR_CRS_STACK_SIZE
	.align		4
.L_51:
        /*0d34*/ 	.byte	0x04, 0x1e
        /*0d36*/ 	.short	(.L_53 - .L_52)
.L_52:
        /*0d38*/ 	.word	0x00000000


	//----- nvinfo : EIATTR_CBANK_PARAM_SIZE
	.align		4
.L_53:
        /*0d3c*/ 	.byte	0x03, 0x19
        /*0d3e*/ 	.short	0x0800


	//----- nvinfo : EIATTR_PARAM_CBANK
	.align		4
        /*0d40*/ 	.byte	0x04, 0x0a
        /*0d42*/ 	.short	(.L_55 - .L_54)
	.align		4
.L_54:
        /*0d44*/ 	.word	index@(.nv.constant0._ZN7cutlass13device_kernelINS_4gemm6kernel13GemmUniversalIN4cute5tupleIJiiiiEEENS1_10collective13CollectiveMmaINS1_35MainloopSm100TmaUmmaWarpSpecializedILi24ELi2ELi4ENS5_IJNS4_1CILi1EEESB_SB_EEEEENS5_IJNSA_ILi128EEESE_NSA_ILi32EEEEEENS_12float_e4m3_tENS5_IJlSB_lEEESH_NS5_IJSB_llEEENS4_8TiledMMAINS4_8MMA_AtomIJNS4_10MMA_TraitsINS4_19SM100_MMA_F8F6F4_SSEJSH_SH_fSE_SE_NS4_17integral_constantINS4_4UMMA5MajorELSQ_0EEENSO_ISQ_LSQ_1EEENSO_INSP_7ScaleInELST_0EEESU_EEEEEENS4_6LayoutISC_NS5_IJNSA_ILi0EEESY_SY_EEEEENS5_IJNS4_10UnderscoreES11_S11_EEEEENS4_13SM90_TMA_LOADENS4_14ComposedLayoutINS4_7SwizzleILi1ELi4ELi3EEENS4_18smem_ptr_flag_bitsILi8EEENSX_INS5_IJNSA_ILi8EEESF_EEENS5_IJSF_SB_EEEEEEEvNS4_8identityES14_NS15_INS16_ILi3ELi4ELi3EEES19_NSX_INS5_IJSE_S1A_EEENS5_IJSB_SE_EEEEEEEvS1F_EENS_8epilogue10collective18CollectiveEpilogueINS1M_23Sm100TmaWarpSpecializedILi2ELi2ELi64ELb0ELb0EEEJSG_NS5_IJNSX_ISE_SB_EENSX_INSA_ILi64EEESB_EEEEESH_SI_SH_SI_NS1M_6fusion15FusionCallbacksIS1Q_NS1V_17LinearCombinationISH_fSH_fLNS_15FloatRoundStyleE2EEESG_S1U_JEEENS4_5SM1004TMEM4LOAD26SM100_TMEM_LOAD_32dp32b64xES14_NS15_INS16_ILi2ELi4ELi3EEES19_NSX_INS5_IJS1A_S1S_EEENS5_IJS1S_SB_EEEEEEENS4_39AutoVectorizingCopyWithAssumedAlignmentILi128EEENS4_14SM90_TMA_STOREES29_S2B_S2B_EEEvvEEEEvNT_6ParamsE)
        /*0d48*/ 	.short	0x0380
        /*0d4a*/ 	.short	0x0800


	//----- nvinfo : EIATTR_SW_WAR
	.align		4
.L_55:
        /*0d4c*/ 	.byte	0x04, 0x36
        /*0d4e*/ 	.short	(.L_57 - .L_56)
.L_56:
        /*0d50*/ 	.word	0x00000008
.L_57:


//--------------------- .nv.callgraph             --------------------------
	.section	.nv.callgraph,"",@"SHT_CUDA_CALLGRAPH"
	.align	4
	.sectionentsize	8
	.align		4
        /*0000*/ 	.word	0x00000000
	.align		4
        /*0004*/ 	.word	0xffffffff
	.align		4
        /*0008*/ 	.word	index@(_ZN7cutlass13device_kernelINS_4gemm6kernel13GemmUniversalIN4cute5tupleIJiiiiEEENS1_10collective13CollectiveMmaINS1_35MainloopSm100TmaUmmaWarpSpecializedILi24ELi2ELi4ENS5_IJNS4_1CILi1EEESB_SB_EEEEENS5_IJNSA_ILi128EEESE_NSA_ILi32EEEEEENS_12float_e4m3_tENS5_IJlSB_lEEESH_NS5_IJSB_llEEENS4_8TiledMMAINS4_8MMA_AtomIJNS4_10MMA_TraitsINS4_19SM100_MMA_F8F6F4_SSEJSH_SH_fSE_SE_NS4_17integral_constantINS4_4UMMA5MajorELSQ_0EEENSO_ISQ_LSQ_1EEENSO_INSP_7ScaleInELST_0EEESU_EEEEEENS4_6LayoutISC_NS5_IJNSA_ILi0EEESY_SY_EEEEENS5_IJNS4_10UnderscoreES11_S11_EEEEENS4_13SM90_TMA_LOADENS4_14ComposedLayoutINS4_7SwizzleILi1ELi4ELi3EEENS4_18smem_ptr_flag_bitsILi8EEENSX_INS5_IJNSA_ILi8EEESF_EEENS5_IJSF_SB_EEEEEEEvNS4_8identityES14_NS15_INS16_ILi3ELi4ELi3EEES19_NSX_INS5_IJSE_S1A_EEENS5_IJSB_SE_EEEEEEEvS1F_EENS_8epilogue10collective18CollectiveEpilogueINS1M_23Sm100TmaWarpSpecializedILi2ELi2ELi64ELb0ELb0EEEJSG_NS5_IJNSX_ISE_SB_EENSX_INSA_ILi64EEESB_EEEEESH_SI_SH_SI_NS1M_6fusion15FusionCallbacksIS1Q_NS1V_17LinearCombinationISH_fSH_fLNS_15FloatRoundStyleE2EEESG_S1U_JEEENS4_5SM1004TMEM4LOAD26SM100_TMEM_LOAD_32dp32b64xES14_NS15_INS16_ILi2ELi4ELi3EEES19_NSX_INS5_IJS1A_S1S_EEENS5_IJS1S_SB_EEEEEEENS4_39AutoVectorizingCopyWithAssumedAlignmentILi128EEENS4_14SM90_TMA_STOREES29_S2B_S2B_EEEvvEEEEvNT_6ParamsE)
	.align		4
        /*000c*/ 	.word	index@(__assertfail)
	.align		4
        /*0010*/ 	.word	0x00000000
	.align		4
        /*0014*/ 	.word	0xfffffffe
	.align		4
        /*0018*/ 	.word	0x00000000
	.align		4
        /*001c*/ 	.word	0xfffffffd
	.align		4
        /*0020*/ 	.word	0x00000000
	.align		4
        /*0024*/ 	.word	0xfffffffc


//--------------------- .nv.constant4             --------------------------
	.section	.nv.constant4,"a",@progbits
	.align	8
	.align		8
.nv.constant4:
        /*0000*/ 	.dword	__assertfail
	.align		8
        /*0008*/ 	.dword	__unnamed_1
	.align		8
        /*0010*/ 	.dword	__unnamed_2
	.align		8
        /*0018*/ 	.dword	_ZN40_INTERNAL_6b61f8c4_4_k_cu_c49d0940_349274cuda3std3__45__cpo5beginE
	.align		8
        /*0020*/ 	.dword	_ZN40_INTERNAL_6b61f8c4_4_k_cu_c49d0940_349274cuda3std3__45__cpo3endE
	.align		8
        /*0028*/ 	.dword	_ZN40_INTERNAL_6b61f8c4_4_k_cu_c49d0940_349274cuda3std3__45__cpo6cbeginE
	.align		8
        /*0030*/ 	.dword	_ZN40_INTERNAL_6b61f8c4_4_k_cu_c49d0940_349274cuda3std3__45__cpo4cendE
	.align		8
        /*0038*/ 	.dword	_ZN40_INTERNAL_6b61f8c4_4_k_cu_c49d0940_349274cuda3std3__442_GLOBAL__N__6b61f8c4_4_k_cu_c49d0940_349276ignoreE
	.align		8
        /*0040*/ 	.dword	_ZN40_INTERNAL_6b61f8c4_4_k_cu_c49d0940_349274cuda3std3__419piecewise_constructE
	.align		8
        /*0048*/ 	.dword	_ZN40_INTERNAL_6b61f8c4_4_k_cu_c49d0940_349274cuda3std3__48in_placeE
	.align		8
        /*0050*/ 	.dword	_ZN40_INTERNAL_6b61f8c4_4_k_cu_c49d0940_349274cuda3std6ranges3__45__cpo4swapE
	.align		8
        /*0058*/ 	.dword	_ZN40_INTERNAL_6b61f8c4_4_k_cu_c49d0940_349274cuda3std6ranges3__45__cpo9iter_moveE
	.align		8
        /*0060*/ 	.dword	_ZN40_INTERNAL_6b61f8c4_4_k_cu_c49d0940_349274cute7productE
	.align		8
        /*0068*/ 	.dword	_ZN40_INTERNAL_6b61f8c4_4_k_cu_c49d0940_349274cute1_E
	.align		8
        /*0070*/ 	.dword	$str$25
	.align		8
        /*0078*/ 	.dword	$str$26
	.align		8
        /*0080*/ 	.dword	$str$27
	.align		8
        /*0088*/ 	.dword	$str$28


//--------------------- .text._ZN7cutlass13device_kernelINS_4gemm6kernel13GemmUniversalIN4cute5tupleIJiiiiEEENS1_10collective13CollectiveMmaINS1_35MainloopSm100TmaUmmaWarpSpecializedILi24ELi2ELi4ENS5_IJNS4_1CILi1EEESB_SB_EEEEENS5_IJNSA_ILi128EEESE_NSA_ILi32EEEEEENS_12float_e4m3_tENS5_IJlSB_lEEESH_NS5_IJSB_llEEENS4_8TiledMMAINS4_8MMA_AtomIJNS4_10MMA_TraitsINS4_19SM100_MMA_F8F6F4_SSEJSH_SH_fSE_SE_NS4_17integral_constantINS4_4UMMA5MajorELSQ_0EEENSO_ISQ_LSQ_1EEENSO_INSP_7ScaleInELST_0EEESU_EEEEEENS4_6LayoutISC_NS5_IJNSA_ILi0EEESY_SY_EEEEENS5_IJNS4_10UnderscoreES11_S11_EEEEENS4_13SM90_TMA_LOADENS4_14ComposedLayoutINS4_7SwizzleILi1ELi4ELi3EEENS4_18smem_ptr_flag_bitsILi8EEENSX_INS5_IJNSA_ILi8EEESF_EEENS5_IJSF_SB_EEEEEEEvNS4_8identityES14_NS15_INS16_ILi3ELi4ELi3EEES19_NSX_INS5_IJSE_S1A_EEENS5_IJSB_SE_EEEEEEEvS1F_EENS_8epilogue10collective18CollectiveEpilogueINS1M_23Sm100TmaWarpSpecializedILi2ELi2ELi64ELb0ELb0EEEJSG_NS5_IJNSX_ISE_SB_EENSX_INSA_ILi64EEESB_EEEEESH_SI_SH_SI_NS1M_6fusion15FusionCallbacksIS1Q_NS1V_17LinearCombinationISH_fSH_fLNS_15FloatRoundStyleE2EEESG_S1U_JEEENS4_5SM1004TMEM4LOAD26SM100_TMEM_LOAD_32dp32b64xES14_NS15_INS16_ILi2ELi4ELi3EEES19_NSX_INS5_IJS1A_S1S_EEENS5_IJS1S_SB_EEEEEEENS4_39AutoVectorizingCopyWithAssumedAlignmentILi128EEENS4_14SM90_TMA_STOREES29_S2B_S2B_EEEvvEEEEvNT_6ParamsE --------------------------
	.section	.text._ZN7cutlass13device_kernelINS_4gemm6kernel13GemmUniversalIN4cute5tupleIJiiiiEEENS1_10collective13CollectiveMmaINS1_35MainloopSm100TmaUmmaWarpSpecializedILi24ELi2ELi4ENS5_IJNS4_1CILi1EEESB_SB_EEEEENS5_IJNSA_ILi128EEESE_NSA_ILi32EEEEEENS_12float_e4m3_tENS5_IJlSB_lEEESH_NS5_IJSB_llEEENS4_8TiledMMAINS4_8MMA_AtomIJNS4_10MMA_TraitsINS4_19SM100_MMA_F8F6F4_SSEJSH_SH_fSE_SE_NS4_17integral_constantINS4_4UMMA5MajorELSQ_0EEENSO_ISQ_LSQ_1EEENSO_INSP_7ScaleInELST_0EEESU_EEEEEENS4_6LayoutISC_NS5_IJNSA_ILi0EEESY_SY_EEEEENS5_IJNS4_10UnderscoreES11_S11_EEEEENS4_13SM90_TMA_LOADENS4_14ComposedLayoutINS4_7SwizzleILi1ELi4ELi3EEENS4_18smem_ptr_flag_bitsILi8EEENSX_INS5_IJNSA_ILi8EEESF_EEENS5_IJSF_SB_EEEEEEEvNS4_8identityES14_NS15_INS16_ILi3ELi4ELi3EEES19_NSX_INS5_IJSE_S1A_EEENS5_IJSB_SE_EEEEEEEvS1F_EENS_8epilogue10collective18CollectiveEpilogueINS1M_23Sm100TmaWarpSpecializedILi2ELi2ELi64ELb0ELb0EEEJSG_NS5_IJNSX_ISE_SB_EENSX_INSA_ILi64EEESB_EEEEESH_SI_SH_SI_NS1M_6fusion15FusionCallbacksIS1Q_NS1V_17LinearCombinationISH_fSH_fLNS_15FloatRoundStyleE2EEESG_S1U_JEEENS4_5SM1004TMEM4LOAD26SM100_TMEM_LOAD_32dp32b64xES14_NS15_INS16_ILi2ELi4ELi3EEES19_NSX_INS5_IJS1A_S1S_EEENS5_IJS1S_SB_EEEEEEENS4_39AutoVectorizingCopyWithAssumedAlignmentILi128EEENS4_14SM90_TMA_STOREES29_S2B_S2B_EEEvvEEEEvNT_6ParamsE,"ax",@progbits
	.align	128
.text._ZN7cutlass13device_kernelINS_4gemm6kernel13GemmUniversalIN4cute5tupleIJiiiiEEENS1_10collective13CollectiveMmaINS1_35MainloopSm100TmaUmmaWarpSpecializedILi24ELi2ELi4ENS5_IJNS4_1CILi1EEESB_SB_EEEEENS5_IJNSA_ILi128EEESE_NSA_ILi32EEEEEENS_12float_e4m3_tENS5_IJlSB_lEEESH_NS5_IJSB_llEEENS4_8TiledMMAINS4_8MMA_AtomIJNS4_10MMA_TraitsINS4_19SM100_MMA_F8F6F4_SSEJSH_SH_fSE_SE_NS4_17integral_constantINS4_4UMMA5MajorELSQ_0EEENSO_ISQ_LSQ_1EEENSO_INSP_7ScaleInELST_0EEESU_EEEEEENS4_6LayoutISC_NS5_IJNSA_ILi0EEESY_SY_EEEEENS5_IJNS4_10UnderscoreES11_S11_EEEEENS4_13SM90_TMA_LOADENS4_14ComposedLayoutINS4_7SwizzleILi1ELi4ELi3EEENS4_18smem_ptr_flag_bitsILi8EEENSX_INS5_IJNSA_ILi8EEESF_EEENS5_IJSF_SB_EEEEEEEvNS4_8identityES14_NS15_INS16_ILi3ELi4ELi3EEES19_NSX_INS5_IJSE_S1A_EEENS5_IJSB_SE_EEEEEEEvS1F_EENS_8epilogue10collective18CollectiveEpilogueINS1M_23Sm100TmaWarpSpecializedILi2ELi2ELi64ELb0ELb0EEEJSG_NS5_IJNSX_ISE_SB_EENSX_INSA_ILi64EEESB_EEEEESH_SI_SH_SI_NS1M_6fusion15FusionCallbacksIS1Q_NS1V_17LinearCombinationISH_fSH_fLNS_15FloatRoundStyleE2EEESG_S1U_JEEENS4_5SM1004TMEM4LOAD26SM100_TMEM_LOAD_32dp32b64xES14_NS15_INS16_ILi2ELi4ELi3EEES19_NSX_INS5_IJS1A_S1S_EEENS5_IJS1S_SB_EEEEEEENS4_39AutoVectorizingCopyWithAssumedAlignmentILi128EEENS4_14SM90_TMA_STOREES29_S2B_S2B_EEEvvEEEEvNT_6ParamsE:
        .type           _ZN7cutlass13device_kernelINS_4gemm6kernel13GemmUniversalIN4cute5tupleIJiiiiEEENS1_10collective13CollectiveMmaINS1_35MainloopSm100TmaUmmaWarpSpecializedILi24ELi2ELi4ENS5_IJNS4_1CILi1EEESB_SB_EEEEENS5_IJNSA_ILi128EEESE_NSA_ILi32EEEEEENS_12float_e4m3_tENS5_IJlSB_lEEESH_NS5_IJSB_llEEENS4_8TiledMMAINS4_8MMA_AtomIJNS4_10MMA_TraitsINS4_19SM100_MMA_F8F6F4_SSEJSH_SH_fSE_SE_NS4_17integral_constantINS4_4UMMA5MajorELSQ_0EEENSO_ISQ_LSQ_1EEENSO_INSP_7ScaleInELST_0EEESU_EEEEEENS4_6LayoutISC_NS5_IJNSA_ILi0EEESY_SY_EEEEENS5_IJNS4_10UnderscoreES11_S11_EEEEENS4_13SM90_TMA_LOADENS4_14ComposedLayoutINS4_7SwizzleILi1ELi4ELi3EEENS4_18smem_ptr_flag_bitsILi8EEENSX_INS5_IJNSA_ILi8EEESF_EEENS5_IJSF_SB_EEEEEEEvNS4_8identityES14_NS15_INS16_ILi3ELi4ELi3EEES19_NSX_INS5_IJSE_S1A_EEENS5_IJSB_SE_EEEEEEEvS1F_EENS_8epilogue10collective18CollectiveEpilogueINS1M_23Sm100TmaWarpSpecializedILi2ELi2ELi64ELb0ELb0EEEJSG_NS5_IJNSX_ISE_SB_EENSX_INSA_ILi64EEESB_EEEEESH_SI_SH_SI_NS1M_6fusion15FusionCallbacksIS1Q_NS1V_17LinearCombinationISH_fSH_fLNS_15FloatRoundStyleE2EEESG_S1U_JEEENS4_5SM1004TMEM4LOAD26SM100_TMEM_LOAD_32dp32b64xES14_NS15_INS16_ILi2ELi4ELi3EEES19_NSX_INS5_IJS1A_S1S_EEENS5_IJS1S_SB_EEEEEEENS4_39AutoVectorizingCopyWithAssumedAlignmentILi128EEENS4_14SM90_TMA_STOREES29_S2B_S2B_EEEvvEEEEvNT_6ParamsE,@function
        .size           _ZN7cutlass13device_kernelINS_4gemm6kernel13GemmUniversalIN4cute5tupleIJiiiiEEENS1_10collective13CollectiveMmaINS1_35MainloopSm100TmaUmmaWarpSpecializedILi24ELi2ELi4ENS5_IJNS4_1CILi1EEESB_SB_EEEEENS5_IJNSA_ILi128EEESE_NSA_ILi32EEEEEENS_12float_e4m3_tENS5_IJlSB_lEEESH_NS5_IJSB_llEEENS4_8TiledMMAINS4_8MMA_AtomIJNS4_10MMA_TraitsINS4_19SM100_MMA_F8F6F4_SSEJSH_SH_fSE_SE_NS4_17integral_constantINS4_4UMMA5MajorELSQ_0EEENSO_ISQ_LSQ_1EEENSO_INSP_7ScaleInELST_0EEESU_EEEEEENS4_6LayoutISC_NS5_IJNSA_ILi0EEESY_SY_EEEEENS5_IJNS4_10UnderscoreES11_S11_EEEEENS4_13SM90_TMA_LOADENS4_14ComposedLayoutINS4_7SwizzleILi1ELi4ELi3EEENS4_18smem_ptr_flag_bitsILi8EEENSX_INS5_IJNSA_ILi8EEESF_EEENS5_IJSF_SB_EEEEEEEvNS4_8identityES14_NS15_INS16_ILi3ELi4ELi3EEES19_NSX_INS5_IJSE_S1A_EEENS5_IJSB_SE_EEEEEEEvS1F_EENS_8epilogue10collective18CollectiveEpilogueINS1M_23Sm100TmaWarpSpecializedILi2ELi2ELi64ELb0ELb0EEEJSG_NS5_IJNSX_ISE_SB_EENSX_INSA_ILi64EEESB_EEEEESH_SI_SH_SI_NS1M_6fusion15FusionCallbacksIS1Q_NS1V_17LinearCombinationISH_fSH_fLNS_15FloatRoundStyleE2EEESG_S1U_JEEENS4_5SM1004TMEM4LOAD26SM100_TMEM_LOAD_32dp32b64xES14_NS15_INS16_ILi2ELi4ELi3EEES19_NSX_INS5_IJS1A_S1S_EEENS5_IJS1S_SB_EEEEEEENS4_39AutoVectorizingCopyWithAssumedAlignmentILi128EEENS4_14SM90_TMA_STOREES29_S2B_S2B_EEEvvEEEEvNT_6ParamsE,(.L_x_204 - _ZN7cutlass13device_kernelINS_4gemm6kernel13GemmUniversalIN4cute5tupleIJiiiiEEENS1_10collective13CollectiveMmaINS1_35MainloopSm100TmaUmmaWarpSpecializedILi24ELi2ELi4ENS5_IJNS4_1CILi1EEESB_SB_EEEEENS5_IJNSA_ILi128EEESE_NSA_ILi32EEEEEENS_12float_e4m3_tENS5_IJlSB_lEEESH_NS5_IJSB_llEEENS4_8TiledMMAINS4_8MMA_AtomIJNS4_10MMA_TraitsINS4_19SM100_MMA_F8F6F4_SSEJSH_SH_fSE_SE_NS4_17integral_constantINS4_4UMMA5MajorELSQ_0EEENSO_ISQ_LSQ_1EEENSO_INSP_7ScaleInELST_0EEESU_EEEEEENS4_6LayoutISC_NS5_IJNSA_ILi0EEESY_SY_EEEEENS5_IJNS4_10UnderscoreES11_S11_EEEEENS4_13SM90_TMA_LOADENS4_14ComposedLayoutINS4_7SwizzleILi1ELi4ELi3EEENS4_18smem_ptr_flag_bitsILi8EEENSX_INS5_IJNSA_ILi8EEESF_EEENS5_IJSF_SB_EEEEEEEvNS4_8identityES14_NS15_INS16_ILi3ELi4ELi3EEES19_NSX_INS5_IJSE_S1A_EEENS5_IJSB_SE_EEEEEEEvS1F_EENS_8epilogue10collective18CollectiveEpilogueINS1M_23Sm100TmaWarpSpecializedILi2ELi2ELi64ELb0ELb0EEEJSG_NS5_IJNSX_ISE_SB_EENSX_INSA_ILi64EEESB_EEEEESH_SI_SH_SI_NS1M_6fusion15FusionCallbacksIS1Q_NS1V_17LinearCombinationISH_fSH_fLNS_15FloatRoundStyleE2EEESG_S1U_JEEENS4_5SM1004TMEM4LOAD26SM100_TMEM_LOAD_32dp32b64xES14_NS15_INS16_ILi2ELi4ELi3EEES19_NSX_INS5_IJS1A_S1S_EEENS5_IJS1S_SB_EEEEEEENS4_39AutoVectorizingCopyWithAssumedAlignmentILi128EEENS4_14SM90_TMA_STOREES29_S2B_S2B_EEEvvEEEEvNT_6ParamsE)
        .other          _ZN7cutlass13device_kernelINS_4gemm6kernel13GemmUniversalIN4cute5tupleIJiiiiEEENS1_10collective13CollectiveMmaINS1_35MainloopSm100TmaUmmaWarpSpecializedILi24ELi2ELi4ENS5_IJNS4_1CILi1EEESB_SB_EEEEENS5_IJNSA_ILi128EEESE_NSA_ILi32EEEEEENS_12float_e4m3_tENS5_IJlSB_lEEESH_NS5_IJSB_llEEENS4_8TiledMMAINS4_8MMA_AtomIJNS4_10MMA_TraitsINS4_19SM100_MMA_F8F6F4_SSEJSH_SH_fSE_SE_NS4_17integral_constantINS4_4UMMA5MajorELSQ_0EEENSO_ISQ_LSQ_1EEENSO_INSP_7ScaleInELST_0EEESU_EEEEEENS4_6LayoutISC_NS5_IJNSA_ILi0EEESY_SY_EEEEENS5_IJNS4_10UnderscoreES11_S11_EEEEENS4_13SM90_TMA_LOADENS4_14ComposedLayoutINS4_7SwizzleILi1ELi4ELi3EEENS4_18smem_ptr_flag_bitsILi8EEENSX_INS5_IJNSA_ILi8EEESF_EEENS5_IJSF_SB_EEEEEEEvNS4_8identityES14_NS15_INS16_ILi3ELi4ELi3EEES19_NSX_INS5_IJSE_S1A_EEENS5_IJSB_SE_EEEEEEEvS1F_EENS_8epilogue10collective18CollectiveEpilogueINS1M_23Sm100TmaWarpSpecializedILi2ELi2ELi64ELb0ELb0EEEJSG_NS5_IJNSX_ISE_SB_EENSX_INSA_ILi64EEESB_EEEEESH_SI_SH_SI_NS1M_6fusion15FusionCallbacksIS1Q_NS1V_17LinearCombinationISH_fSH_fLNS_15FloatRoundStyleE2EEESG_S1U_JEEENS4_5SM1004TMEM4LOAD26SM100_TMEM_LOAD_32dp32b64xES14_NS15_INS16_ILi2ELi4ELi3EEES19_NSX_INS5_IJS1A_S1S_EEENS5_IJS1S_SB_EEEEEEENS4_39AutoVectorizingCopyWithAssumedAlignmentILi128EEENS4_14SM90_TMA_STOREES29_S2B_S2B_EEEvvEEEEvNT_6ParamsE,@"STO_CUDA_ENTRY STV_DEFAULT"
_ZN7cutlass13device_kernelINS_4gemm6kernel13GemmUniversalIN4cute5tupleIJiiiiEEENS1_10collective13CollectiveMmaINS1_35MainloopSm100TmaUmmaWarpSpecializedILi24ELi2ELi4ENS5_IJNS4_1CILi1EEESB_SB_EEEEENS5_IJNSA_ILi128EEESE_NSA_ILi32EEEEEENS_12float_e4m3_tENS5_IJlSB_lEEESH_NS5_IJSB_llEEENS4_8TiledMMAINS4_8MMA_AtomIJNS4_10MMA_TraitsINS4_19SM100_MMA_F8F6F4_SSEJSH_SH_fSE_SE_NS4_17integral_constantINS4_4UMMA5MajorELSQ_0EEENSO_ISQ_LSQ_1EEENSO_INSP_7ScaleInELST_0EEESU_EEEEEENS4_6LayoutISC_NS5_IJNSA_ILi0EEESY_SY_EEEEENS5_IJNS4_10UnderscoreES11_S11_EEEEENS4_13SM90_TMA_LOADENS4_14ComposedLayoutINS4_7SwizzleILi1ELi4ELi3EEENS4_18smem_ptr_flag_bitsILi8EEENSX_INS5_IJNSA_ILi8EEESF_EEENS5_IJSF_SB_EEEEEEEvNS4_8identityES14_NS15_INS16_ILi3ELi4ELi3EEES19_NSX_INS5_IJSE_S1A_EEENS5_IJSB_SE_EEEEEEEvS1F_EENS_8epilogue10collective18CollectiveEpilogueINS1M_23Sm100TmaWarpSpecializedILi2ELi2ELi64ELb0ELb0EEEJSG_NS5_IJNSX_ISE_SB_EENSX_INSA_ILi64EEESB_EEEEESH_SI_SH_SI_NS1M_6fusion15FusionCallbacksIS1Q_NS1V_17LinearCombinationISH_fSH_fLNS_15FloatRoundStyleE2EEESG_S1U_JEEENS4_5SM1004TMEM4LOAD26SM100_TMEM_LOAD_32dp32b64xES14_NS15_INS16_ILi2ELi4ELi3EEES19_NSX_INS5_IJS1A_S1S_EEENS5_IJS1S_SB_EEEEEEENS4_39AutoVectorizingCopyWithAssumedAlignmentILi128EEENS4_14SM90_TMA_STOREES29_S2B_S2B_EEEvvEEEEvNT_6ParamsE:
[----:B------:R-:W1:Y:S01]  /*0000*/  LDC R1, c[0x0][0x37c] ;  /* 0x0000df00ff017b82 */ /* 0x000e620000000800 */
[----:B------:R-:W2:Y:S01]  /*0010*/  S2R R189, SR_TID.X ;  /* 0x0000000000bd7919 */ /* 0x000ea20000002100 */
[----:B------:R-:W3:Y:S01]  /*0020*/  LDCU.64 UR4, c[0x0][0x890] ;  /* 0x00011200ff0477ac */ /* 0x000ee20008000a00 */
[----:B------:R-:W-:Y:S02]  /*0030*/  PRMT R171, RZ, 0x7610, R171 ;  /* 0x00007610ffab7816 */ /* 0x000fe400000000ab */
[----:B------:R-:W-:Y:S01]  /*0040*/  ELECT P5, URZ, PT ;  /* 0x0000000000ff782f */ /* 0x000fe200038a0000 */
[----:B------:R-:W4:Y:S01]  /*0050*/  LDCU.64 UR46, c[0x0][0x358] ;  /* 0x00006b00ff2e77ac */ /* 0x000f220008000a00 */
[----:B---3--:R-:W-:-:S04]  /*0060*/  UISETP.NE.U32.AND UP0, UPT, UR4, URZ, UPT ;  /* 0x000000ff0400728c */ /* 0x008fc8000bf05070 */
[----:B------:R-:W-:Y:S01]  /*0070*/  UISETP.NE.AND.EX UP0, UPT, UR5, URZ, UPT, UP0 ;  /* 0x000000ff0500728c */ /* 0x000fe2000bf05300 */
[----:B--2---:R-:W-:-:S05]  /*0080*/  SHF.R.U32.HI R173, RZ, 0x5, R189 ;  /* 0x00000005ffad7819 */ /* 0x004fca00000116bd */
[----:B------:R-:W2:Y:S02]  /*0090*/  SHFL.IDX PT, R0, R173, RZ, 0x1f ;  /* 0x00001fffad007589 */ /* 0x000ea400000e0000 */
[----:B--2---:R-:W-:Y:S01]  /*00a0*/  R2UR UR8, R0 ;  /* 0x00000000000872ca */ /* 0x004fe200000e0000 */
[----:B-1--4-:R-:W-:-:S14]  /*00b0*/  BRA.U UP0, `(.L_x_0) ;  /* 0x00000001002c7547 */ /* 0x012fdc000b800000 */
[----:B------:R-:W1:Y:S02]  /*00c0*/  LDCU.64 UR6, c[0x0][0x888] ;  /* 0x00011100ff0677ac */ /* 0x000e640008000a00 */
[----:B-1----:R-:W-:-:S04]  /*00d0*/  UISETP.NE.U32.AND UP0, UPT, UR6, URZ, UPT ;  /* 0x000000ff0600728c */ /* 0x002fc8000bf05070 */
[----:B------:R-:W-:-:S09]  /*00e0*/  UISETP.NE.AND.EX UP0, UPT, UR7, URZ, UPT, UP0 ;  /* 0x000000ff0700728c */ /* 0x000fd2000bf05300 */
[----:B------:R-:W-:Y:S05]  /*00f0*/  BRA.U !UP0, `(.L_x_1) ;  /* 0x0000000108107547 */ /* 0x000fea000b800000 */
[----:B------:R-:W1:Y:S02]  /*0100*/  LDC.64 R2, c[0x0][0x888] ;  /* 0x00022200ff027b82 */ /* 0x000e640000000a00 */
[----:B-1----:R1:W5:Y:S01]  /*0110*/  LDG.E R81, desc[UR46][R2.64] ;  /* 0x0000002e02517981 */ /* 0x002362000c1e1900 */
[----:B------:R-:W-:Y:S01]  /*0120*/  HFMA2 R171, -RZ, RZ, 0, 5.9604644775390625e-08 ;  /* 0x00000001ffab7431 */ /* 0x000fe200000001ff */
[----:B------:R-:W-:Y:S05]  /*0130*/  BRA `(.L_x_0) ;  /* 0x00000000000c7947 */ /* 0x000fea0003800000 */
.L_x_1:
[----:B------:R-:W1:Y:S01]  /*0140*/  LDCU UR6, c[0x0][0x880] ;  /* 0x00011000ff0677ac */ /* 0x000e620008000800 */
[----:B------:R-:W-:Y:S01]  /*0150*/  HFMA2 R171, -RZ, RZ, 0, 5.9604644775390625e-08 ;  /* 0x00000001ffab7431 */ /* 0x000fe200000001ff */
[----:B-1----:R-:W-:-:S07]  /*0160*/  MOV R81, UR6 ;  /* 0x0000000600517c02 */ /* 0x002fce0008000f00 */
.L_x_0:
[----:B------:R-:W2:Y:S02]  /*0170*/  LDCU.64 UR6, c[0x0][0x8b0] ;  /* 0x00011600ff0677ac */ /* 0x000ea40008000a00 */
[----:B--2---:R-:W-:-:S04]  /*0180*/  UISETP.NE.U32.AND UP0, UPT, UR6, URZ, UPT ;  /* 0x000000ff0600728c */ /* 0x004fc8000bf05070 */
[----:B------:R-:W-:-:S09]  /*0190*/  UISETP.NE.AND.EX UP0, UPT, UR7, URZ, UPT, UP0 ;  /* 0x000000ff0700728c */ /* 0x000fd2000bf05300 */
[----:B------:R-:W-:Y:S05]  /*01a0*/  BRA.U UP0, `(.L_x_2) ;  /* 0x0000000100247547 */ /* 0x000fea000b800000 */
[----:B------:R-:W2:Y:S02]  /*01b0*/  LDCU.64 UR6, c[0x0][0x8a8] ;  /* 0x00011500ff0677ac */ /* 0x000ea40008000a00 */
[----:B--2---:R-:W-:-:S04]  /*01c0*/  UISETP.NE.U32.AND UP0, UPT, UR6, URZ, UPT ;  /* 0x000000ff0600728c */ /* 0x004fc8000bf05070 */
[----:B------:R-:W-:-:S09]  /*01d0*/  UISETP.NE.AND.EX UP0, UPT, UR7, URZ, UPT, UP0 ;  /* 0x000000ff0700728c */ /* 0x000fd2000bf05300 */
[----:B------:R-:W-:Y:S05]  /*01e0*/  BRA.U !UP0, `(.L_x_3) ;  /* 0x00000001080c7547 */ /* 0x000fea000b800000 */
[----:B------:R-:W2:Y:S02]  /*01f0*/  LDC.64 R78, c[0x0][0x8a8] ;  /* 0x00022a00ff4e7b82 */ /* 0x000ea40000000a00 */
[----:B--2---:R2:W5:Y:S01]  /*0200*/  LDG.E R78, desc[UR46][R78.64] ;  /* 0x0000002e4e4e7981 */ /* 0x004562000c1e1900 */
[----:B------:R-:W-:Y:S05]  /*0210*/  BRA `(.L_x_2) ;  /* 0x0000000000087947 */ /* 0x000fea0003800000 */
.L_x_3:
[----:B------:R-:W2:Y:S02]  /*0220*/  LDCU UR6, c[0x0][0x8a0] ;  /* 0x00011400ff0677ac */ /* 0x000ea40008000800 */
[----:B--2---:R-:W-:Y:S02]  /*0230*/  MOV R78, UR6 ;  /* 0x00000006004e7c02 */ /* 0x004fe40008000f00 */
.L_x_2:
[----:B------:R-:W-:Y:S01]  /*0240*/  IMAD.U32 R0, RZ, RZ, UR8 ;  /* 0x00000008ff007e24 */ /* 0x000fe2000f8e00ff */
[----:B------:R-:W-:Y:S04]  /*0250*/  BSSY.RECONVERGENT B0, `(.L_x_4) ;  /* 0x000000c000007945 */ /* 0x000fe80003800200 */
[C---:B------:R-:W-:Y:S02]  /*0260*/  ISETP.NE.OR P1, PT, R0.reuse, 0x1, !P5 ;  /* 0x000000010000780c */ /* 0x040fe40006f25670 */
[----:B------:R-:W-:-:S11]  /*0270*/  ISETP.NE.OR P0, PT, R0, 0x3, !P5 ;  /* 0x000000030000780c */ /* 0x000fd60006f05670 */
[----:B------:R-:W-:Y:S05]  /*0280*/  @P1 BRA `(.L_x_5) ;  /* 0x0000000000201947 */ /* 0x000fea0003800000 */
[----:B------:R-:W3:Y:S02]  /*0290*/  LDCU.64 UR6, c[0x0][0x348] ;  /* 0x00006900ff0677ac */ /* 0x000ee40008000a00 */
[----:B---3--:R-:W-:Y:S02]  /*02a0*/  UIADD3 UR10, UP1, UPT, UR6, 0x80, URZ ;  /* 0x00000080060a7890 */ /* 0x008fe4000ff3e0ff */
[----:B------:R-:W-:Y:S02]  /*02b0*/  UIADD3 UR6, UP0, UPT, UR6, 0x180, URZ ;  /* 0x0000018006067890 */ /* 0x000fe4000ff1e0ff */
[----:B------:R-:W-:Y:S02]  /*02c0*/  UIADD3.X UR11, UPT, UPT, URZ, UR7, URZ, UP1, !UPT ;  /* 0x00000007ff0b7290 */ /* 0x000fe40008ffe4ff */
[----:B------:R-:W-:-:S07]  /*02d0*/  UIADD3.X UR7, UPT, UPT, URZ, UR7, URZ, UP0, !UPT ;  /* 0x00000007ff077290 */ /* 0x000fce00087fe4ff */
[----:B------:R3:W-:Y:S02]  /*02e0*/  UTMACCTL.PF [UR10] ;  /* 0x000000000a0079b9 */ /* 0x0007e40008040000 */
[----:B------:R3:W-:Y:S02]  /*02f0*/  UTMACCTL.PF [UR6] ;  /* 0x00000000060079b9 */ /* 0x0007e40008040000 */
[----:B---3--:R-:W-:Y:S01]  /*0300*/  NOP ;  /* 0x0000000000007918 */ /* 0x008fe20000000000 */
.L_x_5:
[----:B------:R-:W-:Y:S05]  /*0310*/  BSYNC.RECONVERGENT B0 ;  /* 0x0000000000007941 */ /* 0x000fea0003800200 */
.L_x_4:
[----:B------:R-:W-:Y:S04]  /*0320*/  BSSY.RECONVERGENT B0, `(.L_x_6) ;  /* 0x000000a000007945 */ /* 0x000fe80003800200 */
        /* <DEDUP_REMOVED lines=9> */
.L_x_7:
[----:B------:R-:W-:Y:S05]  /*03c0*/  BSYNC.RECONVERGENT B0 ;  /* 0x0000000000007941 */ /* 0x000fea0003800200 */
.L_x_6:
[----:B------:R-:W3:Y:S01]  /*03d0*/  LDCU.64 UR6, c[0x0][0x888] ;  /* 0x00011100ff0677ac */ /* 0x000ee20008000a00 */
[----:B------:R-:W-:Y:S02]  /*03e0*/  UISETP.EQ.U32.AND UP1, UPT, UR4, URZ, UPT ;  /* 0x000000ff0400728c */ /* 0x000fe4000bf22070 */
[----:B------:R-:W-:Y:S02]  /*03f0*/  UPLOP3.LUT UP2, UPT, UPT, UPT, UPT, 0x80, 0x8 ;  /* 0x000000000008789c */ /* 0x000fe40003f4f070 */
[----:B---3--:R-:W-:-:S04]  /*0400*/  UISETP.NE.U32.AND UP0, UPT, UR6, URZ, UPT ;  /* 0x000000ff0600728c */ /* 0x008fc8000bf05070 */
[----:B------:R-:W-:-:S04]  /*0410*/  UISETP.NE.AND.EX UP0, UPT, UR7, URZ, UPT, UP0 ;  /* 0x000000ff0700728c */ /* 0x000fc8000bf05300 */
[----:B------:R-:W-:-:S04]  /*0420*/  UISETP.EQ.OR.EX UP3, UPT, UR5, URZ, !UP0, UP1 ;  /* 0x000000ff0500728c */ /* 0x000fc8000c762710 */
[----:B------:R-:W-:-:S05]  /*0430*/  UP2UR UR50, UPR, URZ, 0x8 ;  /* 0x00000008ff327883 */ /* 0x000fca0008000000 */
[----:B------:R-:W-:Y:S07]  /*0440*/  BRA.U !UP3, `(.L_x_8) ;  /* 0x000000010b207547 */ /* 0x000fee000b800000 */
[----:B------:R-:W-:Y:S01]  /*0450*/  UISETP.NE.U32.AND UP2, UPT, UR4, URZ, UPT ;  /* 0x000000ff0400728c */ /* 0x000fe2000bf45070 */
[----:B-----5:R-:W-:Y:S01]  /*0460*/  FSETP.NEU.AND P0, PT, R81, RZ, PT ;  /* 0x000000ff5100720b */ /* 0x020fe20003f0d000 */
[----:B------:R-:W-:Y:S02]  /*0470*/  USEL UR4, URZ, 0xffffffff, UP0 ;  /* 0xffffffffff047887 */ /* 0x000fe40008000000 */
[----:B------:R-:W-:-:S10]  /*0480*/  UISETP.NE.AND.EX UP2, UPT, UR5, URZ, UPT, UP2 ;  /* 0x000000ff0500728c */ /* 0x000fd4000bf45320 */
[----:B------:R-:W-:Y:S01]  /*0490*/  VOTEU.ANY UP1, P0 ;  /* 0x0000000000ff7886 */ /* 0x000fe20000020100 */
[----:B------:R-:W-:-:S04]  /*04a0*/  @!UP2 USEL UR4, URZ, 0xffffffff, UP1 ;  /* 0xffffffffff04a887 */ /* 0x000fc80008800000 */
[----:B------:R-:W-:-:S04]  /*04b0*/  ULOP3.LUT UR4, UR4, 0x1, URZ, 0xc0, !UPT ;  /* 0x0000000104047892 */ /* 0x000fc8000f8ec0ff */
[----:B------:R-:W-:-:S11]  /*04c0*/  UISETP.NE.U32.AND UP2, UPT, UR4, 0x1, UPT ;  /* 0x000000010400788c */ /* 0x000fd6000bf45070 */
.L_x_8:
[----:B-1----:R-:W1:Y:S01]  /*04d0*/  SHFL.IDX PT, R2, R173, RZ, 0x1f ;  /* 0x00001fffad027589 */ /* 0x002e6200000e0000 */
[----:B------:R-:W-:-:S04]  /*04e0*/  UISETP.NE.AND UP1, UPT, UR8, 0x2, UPT ;  /* 0x000000020800788c */ /* 0x000fc8000bf25270 */
[----:B------:R-:W-:Y:S01]  /*04f0*/  USEL UR6, URZ, 0x1, UP1 ;  /* 0x00000001ff067887 */ /* 0x000fe20008800000 */
[----:B-1----:R-:W-:-:S13]  /*0500*/  ISETP.NE.AND P0, PT, R2, RZ, PT ;  /* 0x000000ff0200720c */ /* 0x002fda0003f05270 */
[----:B------:R-:W-:Y:S05]  /*0510*/  @P0 BRA `(.L_x_9) ;  /* 0x0000000000f40947 */ /* 0x000fea0003800000 */
[----:B------:R-:W-:Y:S01]  /*0520*/  ELECT P0, URZ, PT ;  /* 0x0000000000ff782f */ /* 0x000fe20003800000 */
[----:B------:R-:W-:-:S12]  /*0530*/  BSSY.RECONVERGENT B0, `(.L_x_9) ;  /* 0x000003b000007945 */ /* 0x000fd80003800200 */
[----:B------:R-:W-:Y:S05]  /*0540*/  @!P0 BRA `(.L_x_10) ;  /* 0x0000000000e48947 */ /* 0x000fea0003800000 */
[----:B------:R-:W1:Y:S01]  /*0550*/  S2UR UR5, SR_CgaCtaId ;  /* 0x00000000000579c3 */ /* 0x000e620000008800 */
[----:B------:R-:W-:Y:S01]  /*0560*/  UMOV UR7, 0x400 ;  /* 0x0000040000077882 */ /* 0x000fe20000000000 */
[----:B------:R-:W-:Y:S02]  /*0570*/  UMOV UR4, 0x1 ;  /* 0x0000000100047882 */ /* 0x000fe40000000000 */
[----:B------:R-:W-:-:S04]  /*0580*/  UIADD3 UR10, UPT, UPT, -UR4, 0x100000, URZ ;  /* 0x00100000040a7890 */ /* 0x000fc8000fffe1ff */
[----:B------:R-:W-:Y:S02]  /*0590*/  USHF.L.U32 UR11, UR10, 0xb, URZ ;  /* 0x0000000b0a0b7899 */ /* 0x000fe400080006ff */
[----:B------:R-:W-:Y:S02]  /*05a0*/  USHF.L.U32 UR10, UR10, 0x1, URZ ;  /* 0x000000010a0a7899 */ /* 0x000fe400080006ff */
[----:B-1----:R-:W-:Y:S01]  /*05b0*/  ULEA UR5, UR5, UR7, 0x18 ;  /* 0x0000000705057291 */ /* 0x002fe2000f8ec0ff */
[----:B------:R-:W1:Y:S11]  /*05c0*/  FENCE.VIEW.ASYNC.S ;  /* 0x00000000000073c6 */ /* 0x000e760000000000 */
[----:B-1----:R1:W3:Y:S01]  /*05d0*/  SYNCS.EXCH.64 URZ, [UR5], UR10 ;  /* 0x0000000a05ff75b2 */ /* 0x0022e20008000100 */
[----:B------:R1:W4:Y:S01]  /*05e0*/  SYNCS.EXCH.64 URZ, [UR5+0xc0], UR10 ;  /* 0x0000c00a05ff75b2 */ /* 0x0003220008000100 */
[----:B------:R1:W1:Y:S01]  /*05f0*/  SYNCS.EXCH.64 URZ, [UR5+0x8], UR10 ;  /* 0x0000080a05ff75b2 */ /* 0x0002620008000100 */
        /* <DEDUP_REMOVED lines=45> */
[----:B---34-:R-:W-:Y:S01]  /*08d0*/  NOP ;  /* 0x0000000000007918 */ /* 0x018fe20000000000 */
.L_x_10:
[----:B-1----:R-:W-:Y:S05]  /*08e0*/  BSYNC.RECONVERGENT B0 ;  /* 0x0000000000007941 */ /* 0x002fea0003800200 */
.L_x_9:
[----:B------:R-:W1:Y:S01]  /*08f0*/  SHFL.IDX PT, R2, R173, RZ, 0x1f ;  /* 0x00001fffad027589 */ /* 0x000e6200000e0000 */
[----:B------:R-:W-:Y:S01]  /*0900*/  NOP ;  /* 0x0000000000007918 */ /* 0x000fe20000000000 */
[----:B-1----:R-:W-:-:S13]  /*0910*/  ISETP.NE.AND P0, PT, R2, 0x1, PT ;  /* 0x000000010200780c */ /* 0x002fda0003f05270 */
[----:B------:R-:W-:Y:S05]  /*0920*/  @P0 BRA `(.L_x_11) ;  /* 0x0000000000480947 */ /* 0x000fea0003800000 */
[----:B------:R-:W1:Y:S01]  /*0930*/  S2UR UR7, SR_CgaCtaId ;  /* 0x00000000000779c3 */ /* 0x000e620000008800 */
[----:B------:R-:W-:Y:S01]  /*0940*/  UMOV UR9, 0x400 ;  /* 0x0000040000097882 */ /* 0x000fe20000000000 */
[----:B------:R-:W-:Y:S01]  /*0950*/  UMOV UR5, 0x20 ;  /* 0x0000002000057882 */ /* 0x000fe20000000000 */
[----:B------:R-:W-:Y:S01]  /*0960*/  UMOV UR4, 0x80 ;  /* 0x0000008000047882 */ /* 0x000fe20000000000 */
[----:B------:R-:W-:-:S04]  /*0970*/  UIADD3 UR10, UPT, UPT, -UR5, 0x100000, URZ ;  /* 0x00100000050a7890 */ /* 0x000fc8000fffe1ff */
[----:B------:R-:W-:Y:S02]  /*0980*/  USHF.L.U32 UR11, UR10, 0xb, URZ ;  /* 0x0000000b0a0b7899 */ /* 0x000fe400080006ff */
[----:B------:R-:W-:Y:S02]  /*0990*/  USHF.L.U32 UR10, UR10, 0x1, URZ ;  /* 0x000000010a0a7899 */ /* 0x000fe400080006ff */
[----:B------:R-:W-:-:S04]  /*09a0*/  UIADD3 UR4, UPT, UPT, -UR4, 0x100000, URZ ;  /* 0x0010000004047890 */ /* 0x000fc8000fffe1ff */
[----:B------:R-:W-:Y:S02]  /*09b0*/  USHF.L.U32 UR5, UR4, 0xb, URZ ;  /* 0x0000000b04057899 */ /* 0x000fe400080006ff */
[----:B------:R-:W-:Y:S01]  /*09c0*/  USHF.L.U32 UR4, UR4, 0x1, URZ ;  /* 0x0000000104047899 */ /* 0x000fe200080006ff */
[----:B------:R-:W-:Y:S01]  /*09d0*/  ELECT P0, URZ, PT ;  /* 0x0000000000ff782f */ /* 0x000fe20003800000 */
[----:B-1----:R-:W-:Y:S01]  /*09e0*/  ULEA UR7, UR7, UR9, 0x18 ;  /* 0x0000000907077291 */ /* 0x002fe2000f8ec0ff */
[----:B------:R-:W1:Y:S11]  /*09f0*/  FENCE.VIEW.ASYNC.S ;  /* 0x00000000000073c6 */ /* 0x000e760000000000 */
[----:B-1----:R1:W3:Y:S01]  /*0a00*/  SYNCS.EXCH.64 URZ, [UR7+0x180], UR10 ;  /* 0x0001800a07ff75b2 */ /* 0x0022e20008000100 */
[----:B------:R1:W4:Y:S01]  /*0a10*/  SYNCS.EXCH.64 URZ, [UR7+0x190], UR4 ;  /* 0x0001900407ff75b2 */ /* 0x0003220008000100 */
[----:B------:R1:W1:Y:S01]  /*0a20*/  SYNCS.EXCH.64 URZ, [UR7+0x188], UR10 ;  /* 0x0001880a07ff75b2 */ /* 0x0002620008000100 */
[----:B------:R1:W1:Y:S01]  /*0a30*/  SYNCS.EXCH.64 URZ, [UR7+0x198], UR4 ;  /* 0x0001980407ff75b2 */ /* 0x0002620008000100 */
[----:B------:R-:W-:Y:S01]  /*0a40*/  NOP ;  /* 0x0000000000007918 */ /* 0x000fe20000000000 */
.L_x_11:
[----:B------:R-:W2:Y:S01]  /*0a50*/  SHFL.IDX PT, R2, R173, RZ, 0x1f ;  /* 0x00001fffad027589 */ /* 0x000ea200000e0000 */
[----:B------:R-:W-:Y:S01]  /*0a60*/  NOP ;  /* 0x0000000000007918 */ /* 0x000fe20000000000 */
[----:B--2---:R-:W-:-:S13]  /*0a70*/  ISETP.NE.AND P0, PT, R2, 0x3, PT ;  /* 0x000000030200780c */ /* 0x004fda0003f05270 */
[----:B------:R-:W-:Y:S05]  /*0a80*/  @P0 BRA `(.L_x_12) ;  /* 0x0000000000300947 */ /* 0x000fea0003800000 */
[----:B-1----:R-:W1:Y:S01]  /*0a90*/  S2UR UR5, SR_CgaCtaId ;  /* 0x00000000000579c3 */ /* 0x002e620000008800 */
[----:B------:R-:W-:Y:S01]  /*0aa0*/  UMOV UR7, 0x400 ;  /* 0x0000040000077882 */ /* 0x000fe20000000000 */
[----:B------:R-:W-:Y:S01]  /*0ab0*/  UMOV UR4, 0x20 ;  /* 0x0000002000047882 */ /* 0x000fe20000000000 */
[----:B------:R-:W-:Y:S01]  /*0ac0*/  ELECT P0, URZ, PT ;  /* 0x0000000000ff782f */ /* 0x000fe20003800000 */
[----:B------:R-:W-:-:S04]  /*0ad0*/  UIADD3 UR10, UPT, UPT, -UR4, 0x100000, URZ ;  /* 0x00100000040a7890 */ /* 0x000fc8000fffe1ff */
[----:B------:R-:W-:Y:S02]  /*0ae0*/  USHF.L.U32 UR11, UR10, 0xb, URZ ;  /* 0x0000000b0a0b7899 */ /* 0x000fe400080006ff */
[----:B------:R-:W-:Y:S02]  /*0af0*/  USHF.L.U32 UR10, UR10, 0x1, URZ ;  /* 0x000000010a0a7899 */ /* 0x000fe400080006ff */
[----:B-1----:R-:W-:Y:S01]  /*0b00*/  ULEA UR5, UR5, UR7, 0x18 ;  /* 0x0000000705057291 */ /* 0x002fe2000f8ec0ff */
[----:B------:R-:W1:Y:S11]  /*0b10*/  FENCE.VIEW.ASYNC.S ;  /* 0x00000000000073c6 */ /* 0x000e760000000000 */
[----:B-1----:R2:W1:Y:S01]  /*0b20*/  SYNCS.EXCH.64 URZ, [UR5+0x1a0], UR10 ;  /* 0x0001a00a05ff75b2 */ /* 0x0024620008000100 */
[----:B------:R2:W1:Y:S02]  /*0b30*/  SYNCS.EXCH.64 URZ, [UR5+0x1a8], UR10 ;  /* 0x0001a80a05ff75b2 */ /* 0x0004640008000100 */
[----:B--2---:R-:W-:Y:S01]  /*0b40*/  NOP ;  /* 0x0000000000007918 */ /* 0x004fe20000000000 */
.L_x_12:
[----:B------:R-:W2:Y:S01]  /*0b50*/  SHFL.IDX PT, R2, R173, RZ, 0x1f ;  /* 0x00001fffad027589 */ /* 0x000ea200000e0000 */
[----:B------:R-:W-:Y:S01]  /*0b60*/  NOP ;  /* 0x0000000000007918 */ /* 0x000fe20000000000 */
[----:B--2---:R-:W-:-:S13]  /*0b70*/  ISETP.NE.AND P0, PT, R2, 0x4, PT ;  /* 0x000000040200780c */ /* 0x004fda0003f05270 */
[----:B------:R-:W-:Y:S05]  /*0b80*/  @P0 BRA `(.L_x_13) ;  /* 0x00000000004c0947 */ /* 0x000fea0003800000 */
[----:B-1----:R-:W1:Y:S01]  /*0b90*/  S2UR UR5, SR_CgaCtaId ;  /* 0x00000000000579c3 */ /* 0x002e620000008800 */
[----:B------:R-:W-:Y:S01]  /*0ba0*/  UMOV UR9, 0x100 ;  /* 0x0000010000097882 */ /* 0x000fe20000000000 */
[----:B------:R-:W-:Y:S01]  /*0bb0*/  UMOV UR7, 0x400 ;  /* 0x0000040000077882 */ /* 0x000fe20000000000 */
[----:B------:R-:W-:Y:S01]  /*0bc0*/  USEL UR9, UR9, 0xe0, UP2 ;  /* 0x000000e009097887 */ /* 0x000fe20009000000 */
[----:B------:R-:W-:Y:S01]  /*0bd0*/  UMOV UR4, 0x1 ;  /* 0x0000000100047882 */ /* 0x000fe20000000000 */
[----:B------:R-:W-:Y:S01]  /*0be0*/  ELECT P0, URZ, PT ;  /* 0x0000000000ff782f */ /* 0x000fe20003800000 */
[----:B------:R-:W-:-:S04]  /*0bf0*/  UIADD3 UR10, UPT, UPT, -UR4, 0x100000, URZ ;  /* 0x00100000040a7890 */ /* 0x000fc8000fffe1ff */
[----:B------:R-:W-:Y:S02]  /*0c00*/  USHF.L.U32 UR11, UR10, 0xb, URZ ;  /* 0x0000000b0a0b7899 */ /* 0x000fe400080006ff */
[----:B------:R-:W-:Y:S02]  /*0c10*/  USHF.L.U32 UR10, UR10, 0x1, URZ ;  /* 0x000000010a0a7899 */ /* 0x000fe400080006ff */
[----:B------:R-:W-:-:S04]  /*0c20*/  UIADD3 UR12, UPT, UPT, -UR9, 0x100000, URZ ;  /* 0x00100000090c7890 */ /* 0x000fc8000fffe1ff */
[----:B------:R-:W-:Y:S02]  /*0c30*/  USHF.L.U32 UR13, UR12, 0xb, URZ ;  /* 0x0000000b0c0d7899 */ /* 0x000fe400080006ff */
[----:B------:R-:W-:Y:S02]  /*0c40*/  USHF.L.U32 UR12, UR12, 0x1, URZ ;  /* 0x000000010c0c7899 */ /* 0x000fe400080006ff */
[----:B-1----:R-:W-:Y:S01]  /*0c50*/  ULEA UR5, UR5, UR7, 0x18 ;  /* 0x0000000705057291 */ /* 0x002fe2000f8ec0ff */
[----:B------:R-:W1:Y:S11]  /*0c60*/  FENCE.VIEW.ASYNC.S ;  /* 0x00000000000073c6 */ /* 0x000e760000000000 */
[----:B-1----:R2:W1:Y:S01]  /*0c70*/  SYNCS.EXCH.64 URZ, [UR5+0x1b0], UR10 ;  /* 0x0001b00a05ff75b2 */ /* 0x0024620008000100 */
[----:B------:R2:W1:Y:S01]  /*0c80*/  SYNCS.EXCH.64 URZ, [UR5+0x1c0], UR12 ;  /* 0x0001c00c05ff75b2 */ /* 0x0004620008000100 */
[----:B------:R2:W1:Y:S01]  /*0c90*/  SYNCS.EXCH.64 URZ, [UR5+0x1b8], UR10 ;  /* 0x0001b80a05ff75b2 */ /* 0x0004620008000100 */
[----:B------:R2:W1:Y:S02]  /*0ca0*/  SYNCS.EXCH.64 URZ, [UR5+0x1c8], UR12 ;  /* 0x0001c80c05ff75b2 */ /* 0x0004640008000100 */
[----:B--2---:R-:W-:Y:S01]  /*0cb0*/  NOP ;  /* 0x0000000000007918 */ /* 0x004fe20000000000 */
.L_x_13:
[----:B------:R-:W2:Y:S01]  /*0cc0*/  SHFL.IDX PT, R2, R173, RZ, 0x1f ;  /* 0x00001fffad027589 */ /* 0x000ea200000e0000 */
[----:B------:R-:W-:Y:S01]  /*0cd0*/  NOP ;  /* 0x0000000000007918 */ /* 0x000fe20000000000 */
[----:B--2---:R-:W-:-:S13]  /*0ce0*/  ISETP.NE.AND P0, PT, R2, 0x5, PT ;  /* 0x000000050200780c */ /* 0x004fda0003f05270 */
[----:B------:R-:W-:Y:S05]  /*0cf0*/  @P0 BRA `(.L_x_14) ;  /* 0x0000000000580947 */ /* 0x000fea0003800000 */
[----:B-1----:R-:W1:Y:S01]  /*0d00*/  S2UR UR7, SR_CgaCtaId ;  /* 0x00000000000779c3 */ /* 0x002e620000008800 */
        /* <DEDUP_REMOVED lines=12> */
[----:B-1----:R2:W1:Y:S01]  /*0dd0*/  SYNCS.EXCH.64 URZ, [UR7+0x1d0], UR10 ;  /* 0x0001d00a07ff75b2 */ /* 0x0024620008000100 */
[----:B------:R2:W1:Y:S01]  /*0de0*/  SYNCS.EXCH.64 URZ, [UR7+0x1f0], UR4 ;  /* 0x0001f00407ff75b2 */ /* 0x0004620008000100 */
[----:B------:R2:W1:Y:S01]  /*0df0*/  SYNCS.EXCH.64 URZ, [UR7+0x1d8], UR10 ;  /* 0x0001d80a07ff75b2 */ /* 0x0004620008000100 */
[----:B------:R2:W1:Y:S01]  /*0e00*/  SYNCS.EXCH.64 URZ, [UR7+0x1f8], UR4 ;  /* 0x0001f80407ff75b2 */ /* 0x0004620008000100 */
[----:B------:R2:W1:Y:S01]  /*0e10*/  SYNCS.EXCH.64 URZ, [UR7+0x1e0], UR10 ;  /* 0x0001e00a07ff75b2 */ /* 0x0004620008000100 */
[----:B------:R2:W1:Y:S01]  /*0e20*/  SYNCS.EXCH.64 URZ, [UR7+0x200], UR4 ;  /* 0x0002000407ff75b2 */ /* 0x0004620008000100 */
[----:B------:R2:W1:Y:S01]  /*0e30*/  SYNCS.EXCH.64 URZ, [UR7+0x1e8], UR10 ;  /* 0x0001e80a07ff75b2 */ /* 0x0004620008000100 */
[----:B------:R2:W1:Y:S02]  /*0e40*/  SYNCS.EXCH.64 URZ, [UR7+0x208], UR4 ;  /* 0x0002080407ff75b2 */ /* 0x0004640008000100 */
[----:B--2---:R-:W-:Y:S01]  /*0e50*/  NOP ;  /* 0x0000000000007918 */ /* 0x004fe20000000000 */
.L_x_14:
        /* <DEDUP_REMOVED lines=18> */
.L_x_15:
[----:B-1----:R-:W1:Y:S01]  /*0f80*/  S2UR UR5, SR_CTAID.X ;  /* 0x00000000000579c3 */ /* 0x002e620000002500 */
[----:B------:R-:W-:-:S05]  /*0f90*/  CS2R.32 R170, SR_CgaSize ;  /* 0x0000000000aa7805 */ /* 0x000fca0000008a00 */
[----:B------:R-:W-:-:S05]  /*0fa0*/  IMAD R170, R170, -0xa0, RZ ;  /* 0xffffff60aaaa7824 */ /* 0x000fca00078e02ff */
[----:B------:R-:W-:-:S14]  /*0fb0*/  R2UR UR9, R170 ;  /* 0x00000000aa0972ca */ /* 0x000fdc00000e0000 */
[----:B------:R-:W2:Y:S01]  /*0fc0*/  LDCU UR9, c[0x0][UR9+0x2b0] ;  /* 0x00005600090977ac */ /* 0x000ea20008000800 */
[----:B------:R-:W-:Y:S01]  /*0fd0*/  NOP ;  /* 0x0000000000007918 */ /* 0x000fe20000000000 */
[----:B------:R-:W-:-:S05]  /*0fe0*/  CS2R.32 R170, SR_CgaSize ;  /* 0x0000000000aa7805 */ /* 0x000fca0000008a00 */
[----:B------:R-:W-:-:S05]  /*0ff0*/  IMAD R170, R170, -0xa0, RZ ;  /* 0xffffff60aaaa7824 */ /* 0x000fca00078e02ff */
[----:B------:R-:W-:-:S14]  /*1000*/  R2UR UR7, R170 ;  /* 0x00000000aa0772ca */ /* 0x000fdc00000e0000 */
[----:B------:R-:W3:Y:S01]  /*1010*/  LDCU UR7, c[0x0][UR7+0x2b4] ;  /* 0x00005680070777ac */ /* 0x000ee20008000800 */
[----:B------:R-:W4:Y:S08]  /*1020*/  S2UR UR4, SR_CTAID.Y ;  /* 0x00000000000479c3 */ /* 0x000f300000002600 */
[----:B------:R-:W3:Y:S01]  /*1030*/  LDC R9, c[0x0][0xb24] ;  /* 0x0002c900ff097b82 */ /* 0x000ee20000000800 */
[----:B-1----:R-:W-:-:S02]  /*1040*/  I2FP.F32.U32 R5, UR5 ;  /* 0x0000000500057c45 */ /* 0x002fc40008201000 */
[----:B------:R-:W-:-:S05]  /*1050*/  CS2R.32 R3, SR_CgaSize ;  /* 0x0000000000037805 */ /* 0x000fca0000008a00 */
[----:B------:R-:W-:-:S06]  /*1060*/  IMAD R3, R3, -0xa0, RZ ;  /* 0xffffff6003037824 */ /* 0x000fcc00078e02ff */
[----:B------:R-:W1:Y:S01]  /*1070*/  LDC R3, c[0x0][R3+0x2a0] ;  /* 0x0000a80003037b82 */ /* 0x000e620000000800 */
[----:B------:R-:W-:Y:S01]  /*1080*/  MOV R21, UR5 ;  /* 0x0000000500157c02 */ /* 0x000fe20008000f00 */
[----:B--2---:R-:W-:Y:S01]  /*1090*/  FMUL R5, R5, UR9 ;  /* 0x0000000905057c20 */ /* 0x004fe20008400000 */
[----:B----4-:R-:W-:Y:S02]  /*10a0*/  I2FP.F32.U32 R4, UR4 ;  /* 0x0000000400047c45 */ /* 0x010fe40008201000 */
[----:B------:R-:W-:-:S05]  /*10b0*/  CS2R.32 R2, SR_CgaSize ;  /* 0x0000000000027805 */ /* 0x000fca0000008a00 */
[----:B------:R-:W-:-:S06]  /*10c0*/  IMAD R2, R2, -0xa0, RZ ;  /* 0xffffff6002027824 */ /* 0x000fcc00078e02ff */
[----:B------:R-:W2:Y:S01]  /*10d0*/  LDC R2, c[0x0][R2+0x2a4] ;  /* 0x0000a90002027b82 */ /* 0x000ea20000000800 */
[----:B------:R-:W4:Y:S01]  /*10e0*/  F2I.U32.TRUNC.NTZ R170, R5 ;  /* 0x0000000500aa7305 */ /* 0x000f22000020f000 */
[----:B------:R-:W-:Y:S01]  /*10f0*/  MOV R20, UR4 ;  /* 0x0000000400147c02 */ /* 0x000fe20008000f00 */
[----:B---3--:R-:W-:-:S05]  /*1100*/  FMUL R4, R4, UR7 ;  /* 0x0000000704047c20 */ /* 0x008fca0008400000 */
[----:B------:R-:W-:Y:S01]  /*1110*/  BAR.SYNC.DEFER_BLOCKING 0x0 ;  /* 0x0000000000007b1d */ /* 0x000fe20000010000 */
[----:B------:R-:W-:-:S05]  /*1120*/  ISETP.GE.AND P0, PT, R9, 0x1, PT ;  /* 0x000000010900780c */ /* 0x000fca0003f06270 */
[----:B------:R-:W3:Y:S02]  /*1130*/  F2I.U32.TRUNC.NTZ R147, R4 ;  /* 0x0000000400937305 */ /* 0x000ee4000020f000 */
[----:B------:R-:W2:Y:S01]  /*1140*/  S2UR UR36, SR_CTAID.Z ;  /* 0x00000000002479c3 */ /* 0x000ea20000002700 */
[----:B----4-:R-:W-:-:S05]  /*1150*/  IADD3 R170, PT, PT, -R170, RZ, RZ ;  /* 0x000000ffaaaa7210 */ /* 0x010fca0007ffe1ff */
[----:B-1----:R-:W-:Y:S01]  /*1160*/  IMAD R170, R3, R170, UR5 ;  /* 0x0000000503aa7e24 */ /* 0x002fe2000f8e02aa */
[----:B---3--:R-:W-:-:S05]  /*1170*/  IADD3 R147, PT, PT, -R147, RZ, RZ ;  /* 0x000000ff93937210 */ /* 0x008fca0007ffe1ff */
[----:B--2---:R-:W-:Y:S01]  /*1180*/  IMAD R147, R2, R147, UR4 ;  /* 0x0000000402937e24 */ /* 0x004fe2000f8e0293 */
[----:B------:R-:W-:Y:S06]  /*1190*/  @!P0 BRA `(.L_x_16) ;  /* 0x0000000000b88947 */ /* 0x000fec0003800000 */
[----:B------:R-:W1:Y:S01]  /*11a0*/  LDC.64 R4, c[0x0][0xb18] ;  /* 0x0002c600ff047b82 */ /* 0x000e620000000a00 */
[----:B------:R-:W-:-:S07]  /*11b0*/  ISETP.NE.AND P0, PT, R9, 0x1, PT ;  /* 0x000000010900780c */ /* 0x000fce0003f05270 */
[----:B------:R-:W2:Y:S08]  /*11c0*/  LDC R10, c[0x0][0xb0c] ;  /* 0x0002c300ff0a7b82 */ /* 0x000eb00000000800 */
[----:B------:R-:W3:Y:S08]  /*11d0*/  LDC R11, c[0x0][0x370] ;  /* 0x0000dc00ff0b7b82 */ /* 0x000ef00000000800 */
[----:B------:R-:W4:Y:S01]  /*11e0*/  LDC R12, c[0x0][0x374] ;  /* 0x0000dd00ff0c7b82 */ /* 0x000f220000000800 */
[----:B-1----:R-:W-:-:S07]  /*11f0*/  ISETP.NE.AND P1, PT, R4, 0x1, PT ;  /* 0x000000010400780c */ /* 0x002fce0003f25270 */
[----:B------:R-:W3:Y:S01]  /*1200*/  LDC.64 R6, c[0x0][0xb10] ;  /* 0x0002c400ff067b82 */ /* 0x000ee20000000a00 */
[----:B--2---:R-:W-:-:S07]  /*1210*/  ISETP.NE.AND P2, PT, R10, 0x1, PT ;  /* 0x000000010a00780c */ /* 0x004fce0003f45270 */
[----:B------:R-:W1:Y:S08]  /*1220*/  LDC R8, c[0x0][0xb20] ;  /* 0x0002c800ff087b82 */ /* 0x000e700000000800 */
[----:B------:R-:W2:Y:S01]  /*1230*/  LDC.64 R2, c[0x0][0xb28] ;  /* 0x0002ca00ff027b82 */ /* 0x000ea20000000a00 */
[----:B----4-:R-:W-:-:S04]  /*1240*/  IMAD.HI.U32 R13, R12, R5, RZ ;  /* 0x000000050c0d7227 */ /* 0x010fc800078e00ff */
[----:B------:R-:W-:-:S04]  /*1250*/  IMAD.HI.U32 R5, R20, R5, RZ ;  /* 0x0000000514057227 */ /* 0x000fc800078e00ff */
[----:B---3--:R-:W-:-:S04]  /*1260*/  IMAD.HI.U32 R14, R11, R6, RZ ;  /* 0x000000060b0e7227 */ /* 0x008fc800078e00ff */
[C---:B------:R-:W-:Y:S01]  /*1270*/  IMAD.HI.U32 R16, R21.reuse, R6, RZ ;  /* 0x0000000615107227 */ /* 0x040fe200078e00ff */
[-C--:B------:R-:W-:Y:S02]  /*1280*/  @P2 SHF.R.U32.HI R11, RZ, R7.reuse, R14 ;  /* 0x00000007ff0b2219 */ /* 0x080fe4000001160e */
[-C--:B-1----:R-:W-:Y:S02]  /*1290*/  @P1 SHF.R.U32.HI R12, RZ, R8.reuse, R13 ;  /* 0x00000008ff0c1219 */ /* 0x082fe4000001160d */
[----:B------:R-:W-:Y:S02]  /*12a0*/  SHF.R.U32.HI R5, RZ, R8, R5 ;  /* 0x00000008ff057219 */ /* 0x000fe40000011605 */
[----:B------:R-:W-:Y:S02]  /*12b0*/  SHF.R.U32.HI R16, RZ, R7, R16 ;  /* 0x00000007ff107219 */ /* 0x000fe40000011610 */
[----:B------:R-:W-:Y:S01]  /*12c0*/  SEL R5, R20, R5, !P1 ;  /* 0x0000000514057207 */ /* 0x000fe20004800000 */
[----:B--2---:R-:W-:Y:S01]  /*12d0*/  IMAD.HI.U32 R14, R12, R2, RZ ;  /* 0x000000020c0e7227 */ /* 0x004fe200078e00ff */
[----:B------:R-:W-:-:S02]  /*12e0*/  SEL R7, R21, R16, !P2 ;  /* 0x0000001015077207 */ /* 0x000fc40005000000 */
[----:B------:R-:W-:Y:S01]  /*12f0*/  IADD3 R13, PT, PT, -R5, RZ, RZ ;  /* 0x000000ff050d7210 */ /* 0x000fe20007ffe1ff */
[----:B------:R-:W-:Y:S01]  /*1300*/  IMAD.HI.U32 R6, R11, R2, RZ ;  /* 0x000000020b067227 */ /* 0x000fe200078e00ff */
[----:B------:R-:W-:-:S03]  /*1310*/  @P0 SHF.R.U32.HI R12, RZ, R3, R14 ;  /* 0x00000003ff0c0219 */ /* 0x000fc6000001160e */
[----:B------:R-:W-:Y:S01]  /*1320*/  IMAD R13, R4, R13, R20 ;  /* 0x0000000d040d7224 */ /* 0x000fe200078e0214 */
[----:B------:R-:W-:Y:S01]  /*1330*/  @P0 SHF.R.U32.HI R11, RZ, R3, R6 ;  /* 0x00000003ff0b0219 */ /* 0x000fe20000011606 */
[----:B------:R-:W-:-:S04]  /*1340*/  IMAD R12, R12, R9, RZ ;  /* 0x000000090c0c7224 */ /* 0x000fc800078e02ff */
[----:B------:R-:W-:Y:S01]  /*1350*/  IMAD R6, R11, R9, RZ ;  /* 0x000000090b067224 */ /* 0x000fe200078e02ff */
[----:B------:R-:W-:-:S04]  /*1360*/  ISETP.GE.AND P1, PT, R5, R12, PT ;  /* 0x0000000c0500720c */ /* 0x000fc80003f26270 */
[----:B------:R-:W-:Y:S01]  /*1370*/  ISETP.GE.OR P1, PT, R7, R6, P1 ;  /* 0x000000060700720c */ /* 0x000fe20000f26670 */
[----:B------:R-:W-:-:S05]  /*1380*/  IMAD.HI.U32 R6, R5, R2, RZ ;  /* 0x0000000205067227 */ /* 0x000fca00078e00ff */
[----:B------:R-:W-:-:S04]  /*1390*/  SHF.R.U32.HI R6, RZ, R3, R6 ;  /* 0x00000003ff067219 */ /* 0x000fc80000011606 */
[----:B------:R-:W-:-:S03]  /*13a0*/  SEL R6, R5, R6, !P0 ;  /* 0x0000000605067207 */ /* 0x000fc60004000000 */
[----:B------:R-:W-:Y:S01]  /*13b0*/  @!P1 IMAD.HI.U32 R8, R7, R2, RZ ;  /* 0x0000000207089227 */ /* 0x000fe200078e00ff */
[----:B------:R-:W-:-:S04]  /*13c0*/  IADD3 R2, PT, PT, -R6, RZ, RZ ;  /* 0x000000ff06027210 */ /* 0x000fc80007ffe1ff */
[----:B------:R-:W-:Y:S01]  /*13d0*/  @!P1 SHF.R.U32.HI R8, RZ, R3, R8 ;  /* 0x00000003ff089219 */ /* 0x000fe20000011608 */
[----:B------:R-:W-:-:S03]  /*13e0*/  IMAD R2, R9, R2, R5 ;  /* 0x0000000209027224 */ /* 0x000fc600078e0205 */
[----:B------:R-:W-:-:S05]  /*13f0*/  @!P1 SEL R3, R7, R8, !P0 ;  /* 0x0000000807039207 */ /* 0x000fca0004000000 */
[--C-:B------:R-:W-:Y:S02]  /*1400*/  @!P1 IMAD.IADD R6, R6, 0x1, -R3.reuse ;  /* 0x0000000106069824 */ /* 0x100fe400078e0a03 */
[----:B------:R-:W-:Y:S01]  /*1410*/  @!P1 IMAD R3, R2, R11, R3 ;  /* 0x0000000b02039224 */ /* 0x000fe200078e0203 */
[----:B------:R-:W-:Y:S01]  /*1420*/  IADD3 R2, PT, PT, -R7, RZ, RZ ;  /* 0x000000ff07027210 */ /* 0x000fe20007ffe1ff */
[----:B------:R-:W-:Y:S02]  /*1430*/  @!P1 IMAD R5, R6, R9, R7 ;  /* 0x0000000906059224 */ /* 0x000fe400078e0207 */
[----:B------:R-:W-:Y:S02]  /*1440*/  @!P1 IMAD.MOV.U32 R7, RZ, RZ, R3 ;  /* 0x000000ffff079224 */ /* 0x000fe400078e0003 */
[----:B------:R-:W-:Y:S02]  /*1450*/  IMAD R2, R10, R2, R21 ;  /* 0x000000020a027224 */ /* 0x000fe400078e0215 */
[----:B------:R-:W-:-:S02]  /*1460*/  IMAD R20, R5, R4, R13 ;  /* 0x0000000405147224 */ /* 0x000fc400078e020d */
[----:B------:R-:W-:Y:S02]  /*1470*/  IMAD R21, R7, R10, R2 ;  /* 0x0000000a07157224 */ /* 0x000fe400078e0202 */
.L_x_16:
[----:B------:R-:W1:Y:S01]  /*1480*/  LDCU UR4, c[0x0][0xb30] ;  /* 0x00016600ff0477ac */ /* 0x000e620008000800 */
[----:B------:R-:W2:Y:S08]  /*1490*/  S2UR UR37, SR_CgaCtaId ;  /* 0x00000000002579c3 */ /* 0x000eb00000008800 */
[----:B------:R-:W3:Y:S01]  /*14a0*/  LDC R72, c[0x0][0xb24] ;  /* 0x0002c900ff487b82 */ /* 0x000ee20000000800 */
[----:B-1----:R-:W-:-:S09]  /*14b0*/  UISETP.NE.AND UP1, UPT, UR4, 0x1, UPT ;  /* 0x000000010400788c */ /* 0x002fd2000bf25270 */
[----:B--2---:R-:W-:Y:S05]  /*14c0*/  BRA.U UP1, `(.L_x_17) ;  /* 0x0000000101407547 */ /* 0x004fea000b800000 */
[----:B------:R-:W1:Y:S08]  /*14d0*/  LDC.64 R4, c[0x0][0xb10] ;  /* 0x0002c400ff047b82 */ /* 0x000e700000000a00 */
[----:B------:R-:W2:Y:S08]  /*14e0*/  LDC.64 R2, c[0x0][0xb18] ;  /* 0x0002c600ff027b82 */ /* 0x000eb00000000a00 */
[----:B------:R-:W4:Y:S08]  /*14f0*/  LDC R6, c[0x0][0xb20] ;  /* 0x0002c800ff067b82 */ /* 0x000f300000000800 */
[----:B------:R-:W3:Y:S01]  /*1500*/  LDC R8, c[0x0][0xb0c] ;  /* 0x0002c300ff087b82 */ /* 0x000ee20000000800 */
[----:B-1----:R-:W-:-:S05]  /*1510*/  IMAD.HI.U32 R4, R21, R4, RZ ;  /* 0x0000000415047227 */ /* 0x002fca00078e00ff */
[----:B------:R-:W-:Y:S01]  /*1520*/  SHF.R.U32.HI R4, RZ, R5, R4 ;  /* 0x00000005ff047219 */ /* 0x000fe20000011604 */
[----:B--2---:R-:W-:Y:S01]  /*1530*/  IMAD.HI.U32 R3, R20, R3, RZ ;  /* 0x0000000314037227 */ /* 0x004fe200078e00ff */
[----:B------:R-:W-:-:S04]  /*1540*/  ISETP.NE.AND P0, PT, R2, 0x1, PT ;  /* 0x000000010200780c */ /* 0x000fc80003f05270 */
[----:B----4-:R-:W-:-:S04]  /*1550*/  SHF.R.U32.HI R3, RZ, R6, R3 ;  /* 0x00000006ff037219 */ /* 0x010fc80000011603 */
[----:B------:R-:W-:Y:S02]  /*1560*/  SEL R3, R20, R3, !P0 ;  /* 0x0000000314037207 */ /* 0x000fe40004000000 */
[----:B---3--:R-:W-:-:S04]  /*1570*/  ISETP.NE.AND P1, PT, R8, 0x1, PT ;  /* 0x000000010800780c */ /* 0x008fc80003f25270 */
[----:B------:R-:W-:-:S05]  /*1580*/  SEL R4, R21, R4, !P1 ;  /* 0x0000000415047207 */ /* 0x000fca0004800000 */
[----:B------:R-:W-:Y:S02]  /*1590*/  IMAD.IADD R5, R3, 0x1, -R4 ;  /* 0x0000000103057824 */ /* 0x000fe400078e0a04 */
[----:B------:R-:W-:Y:S02]  /*15a0*/  IMAD.IADD R3, R4, 0x1, -R3 ;  /* 0x0000000104037824 */ /* 0x000fe400078e0a03 */
[----:B------:R-:W-:Y:S02]  /*15b0*/  IMAD R21, R5, R8, R21 ;  /* 0x0000000805157224 */ /* 0x000fe400078e0215 */
[----:B------:R-:W-:-:S07]  /*15c0*/  IMAD R20, R3, R2, R20 ;  /* 0x0000000203147224 */ /* 0x000fce00078e0214 */
.L_x_17:
[----:B------:R-:W-:Y:S01]  /*15d0*/  BAR.SYNC.DEFER_BLOCKING 0x0 ;  /* 0x0000000000007b1d */ /* 0x000fe20000010000 */
[----:B------:R-:W-:Y:S01]  /*15e0*/  UISETP.NE.AND UP1, UPT, UR8, 0x2, UPT ;  /* 0x000000020800788c */ /* 0x000fe2000bf25270 */
[----:B------:R-:W-:Y:S02]  /*15f0*/  ISETP.NE.OR P5, PT, R0, 0x2, !P5 ;  /* 0x000000020000780c */ /* 0x000fe40006fa5670 */
[----:B------:R-:W-:-:S06]  /*1600*/  LOP3.LUT R2, R189, 0x1f, RZ, 0xc0, !PT ;  /* 0x0000001fbd027812 */ /* 0x000fcc00078ec0ff */
[----:B------:R-:W-:Y:S05]  /*1610*/  BRA.U UP1, `(.L_x_18) ;  /* 0x0000001d01247547 */ /* 0x000fea000b800000 */
[----:B------:R-:W1:Y:S01]  /*1620*/  LDCU UR13, c[0x0][0x38c] ;  /* 0x00007180ff0d77ac */ /* 0x000e620008000800 */
[----:B------:R-:W2:Y:S01]  /*1630*/  LDC R9, c[0x0][0x370] ;  /* 0x0000dc00ff097b82 */ /* 0x000ea20000000800 */
[----:B------:R-:W-:Y:S01]  /*1640*/  PLOP3.LUT P1, PT, PT, PT, UP2, 0x80, 0x8 ;  /* 0x000000000008781c */ /* 0x000fe20003f2f028 */
[----:B------:R-:W-:Y:S01]  /*1650*/  IMAD.MOV.U32 R15, RZ, RZ, 0x1 ;  /* 0x00000001ff0f7424 */ /* 0x000fe200078e00ff */
[----:B------:R-:W-:Y:S01]  /*1660*/  ISETP.EQ.OR P4, PT, R2, RZ, P5 ;  /* 0x000000ff0200720c */ /* 0x000fe20002f82670 */
[----:B------:R-:W-:Y:S01]  /*1670*/  IMAD.MOV.U32 R14, RZ, RZ, RZ ;  /* 0x000000ffff0e7224 */ /* 0x000fe200078e00ff */
[----:B------:R-:W-:Y:S02]  /*1680*/  PLOP3.LUT P1, PT, P1, PT, PT, 0x8, 0x80 ;  /* 0x000000000080781c */ /* 0x000fe40000f2e170 */
[----:B------:R-:W-:Y:S01]  /*1690*/  CS2R R12, SRZ ;  /* 0x00000000000c7805 */ /* 0x000fe2000001ff00 */
[----:B------:R-:W-:Y:S01]  /*16a0*/  IMAD.MOV.U32 R10, RZ, RZ, 0x1 ;  /* 0x00000001ff0a7424 */ /* 0x000fe200078e00ff */
[----:B------:R-:W4:Y:S01]  /*16b0*/  LDC R0, c[0x0][0x374] ;  /* 0x0000dd00ff007b82 */ /* 0x000f220000000800 */
[----:B------:R-:W2:Y:S01]  /*16c0*/  LDCU.64 UR22, c[0x0][0x348] ;  /* 0x00006900ff1677ac */ /* 0x000ea20008000a00 */
[----:B------:R-:W-:Y:S01]  /*16d0*/  UMOV UR6, URZ ;  /* 0x000000ff00067c82 */ /* 0x000fe20008000000 */
[----:B-1----:R-:W-:-:S04]  /*16e0*/  UIADD3 UR5, UPT, UPT, UR13, 0x1f, URZ ;  /* 0x0000001f0d057890 */ /* 0x002fc8000fffe0ff */
[----:B------:R-:W-:-:S04]  /*16f0*/  USHF.R.S32.HI UR4, URZ, 0x1f, UR5 ;  /* 0x0000001fff047899 */ /* 0x000fc80008011405 */
[----:B------:R-:W-:-:S04]  /*1700*/  ULEA.HI UR4, UR4, UR5, URZ, 0x5 ;  /* 0x0000000504047291 */ /* 0x000fc8000f8f28ff */
[----:B------:R-:W-:Y:S02]  /*1710*/  USHF.R.S32.HI UR15, URZ, 0x5, UR4 ;  /* 0x00000005ff0f7899 */ /* 0x000fe40008011404 */
[----:B------:R-:W-:Y:S02]  /*1720*/  UIADD3 UR4, UPT, UPT, UR13, -0x1, URZ ;  /* 0xffffffff0d047890 */ /* 0x000fe4000fffe0ff */
[----:B------:R-:W-:Y:S02]  /*1730*/  UISETP.LT.U32.AND UP0, UPT, UR15, 0x18, UPT ;  /* 0x000000180f00788c */ /* 0x000fe4000bf01070 */
[----:B------:R-:W-:Y:S02]  /*1740*/  UISETP.GE.U32.AND UP1, UPT, UR4, -0x3f, UPT ;  /* 0xffffffc10400788c */ /* 0x000fe4000bf26070 */
[----:B------:R-:W-:Y:S02]  /*1750*/  USEL UR14, UR15, 0x18, UP0 ;  /* 0x000000180f0e7887 */ /* 0x000fe40008000000 */
[----:B------:R-:W-:-:S02]  /*1760*/  UIADD3 UR13, UPT, UPT, UR13, 0x3e, URZ ;  /* 0x0000003e0d0d7890 */ /* 0x000fc4000fffe0ff */
[----:B------:R-:W-:Y:S02]  /*1770*/  UIADD3 UR5, UPT, UPT, UR14, -0x1, URZ ;  /* 0xffffffff0e057890 */ /* 0x000fe4000fffe0ff */
[----:B------:R-:W-:-:S03]  /*1780*/  UIADD3 UR7, UPT, UPT, UR15, -UR14, URZ ;  /* 0x8000000e0f077290 */ /* 0x000fc6000fffe0ff */
[----:B------:R-:W-:-:S04]  /*1790*/  @UP1 UIADD3 UR5, UPT, UPT, UR14, URZ, URZ ;  /* 0x000000ff0e051290 */ /* 0x000fc8000fffe0ff */
[----:B--2---:R-:W-:-:S12]  /*17a0*/  UIADD3 UR5, UPT, UPT, UR5, 0x1, URZ ;  /* 0x0000000105057890 */ /* 0x004fd8000fffe0ff */
.L_x_36:
[----:B------:R-:W-:Y:S01]  /*17b0*/  UISETP.NE.AND UP0, UPT, UR37, URZ, UPT ;  /* 0x000000ff2500728c */ /* 0x000fe2000bf05270 */
[----:B------:R-:W1:Y:S08]  /*17c0*/  S2UR UR37, SR_CgaCtaId ;  /* 0x00000000002579c3 */ /* 0x000e700000008800 */
[----:B------:R-:W-:Y:S05]  /*17d0*/  BRA.U UP0, `(.L_x_19) ;  /* 0x0000000100347547 */ /* 0x000fea000b800000 */
[----:B------:R-:W2:Y:S01]  /*17e0*/  S2R R2, SR_CgaCtaId ;  /* 0x0000000000027919 */ /* 0x000ea20000008800 */
[----:B------:R-:W-:-:S04]  /*17f0*/  MOV R3, 0x400 ;  /* 0x0000040000037802 */ /* 0x000fc80000000f00 */
[----:B--2---:R-:W-:Y:S02]  /*1800*/  LEA R3, R2, R3, 0x18 ;  /* 0x0000000302037211 */ /* 0x004fe400078ec0ff */
[----:B------:R-:W-:-:S03]  /*1810*/  SHF.L.U32 R2, R10, 0x1f, RZ ;  /* 0x0000001f0a027819 */ /* 0x000fc600000006ff */
[----:B------:R-:W-:-:S04]  /*1820*/  IMAD R3, R12, 0x8, R3 ;  /* 0x000000080c037824 */ /* 0x000fc800078e0203 */
[----:B------:R-:W2:Y:S02]  /*1830*/  SYNCS.PHASECHK.TRANS64.TRYWAIT P0, [R3+URZ+0x220], R2 ;  /* 0x00022002030075a7 */ /* 0x000ea400080011ff */
[----:B--2---:R-:W-:Y:S05]  /*1840*/  @!P0 BRA `(.L_x_20) ;  /* 0x0000007400908947 */ /* 0x004fea0003800000 */
.L_x_127:
[----:B------:R-:W-:Y:S01]  /*1850*/  VIADD R12, R12, 0x1 ;  /* 0x000000010c0c7836 */ /* 0x000fe20000000000 */
[----:B------:R2:W-:Y:S04]  /*1860*/  SYNCS.ARRIVE.TRANS64.A1T0 RZ, [R3+URZ+0x210], RZ ;  /* 0x000210ff03ff79a7 */ /* 0x0005e800081000ff */
[----:B------:R-:W-:-:S04]  /*1870*/  ISETP.NE.AND P0, PT, R12, 0x2, PT ;  /* 0x000000020c00780c */ /* 0x000fc80003f05270 */
[----:B------:R-:W-:Y:S02]  /*1880*/  SEL R12, R12, RZ, P0 ;  /* 0x000000ff0c0c7207 */ /* 0x000fe40000000000 */
[----:B--2---:R-:W-:-:S04]  /*1890*/  SEL R3, RZ, 0x1, P0 ;  /* 0x00000001ff037807 */ /* 0x004fc80000000000 */
[----:B------:R-:W-:-:S07]  /*18a0*/  LOP3.LUT R10, R10, R3, RZ, 0x3c, !PT ;  /* 0x000000030a0a7212 */ /* 0x000fce00078e3cff */
.L_x_19:
[----:B------:R-:W-:Y:S01]  /*18b0*/  UMOV UR4, 0x400 ;  /* 0x0000040000047882 */ /* 0x000fe20000000000 */
[----:B------:R-:W-:Y:S01]  /*18c0*/  SHF.L.U32 R2, R15, 0x1f, RZ ;  /* 0x0000001f0f027819 */ /* 0x000fe200000006ff */
[----:B-1----:R-:W-:Y:S01]  /*18d0*/  ULEA UR4, UR37, UR4, 0x18 ;  /* 0x0000000425047291 */ /* 0x002fe2000f8ec0ff */
[----:B------:R-:W-:Y:S01]  /*18e0*/  R2UR UR35, R21 ;  /* 0x00000000152372ca */ /* 0x000fe200000e0000 */
[----:B------:R-:W-:Y:S01]  /*18f0*/  UISETP.GE.U32.AND UP0, UPT, UR13, 0x3f, UPT ;  /* 0x0000003f0d00788c */ /* 0x000fe2000bf06070 */
[----:B------:R-:W-:Y:S01]  /*1900*/  R2UR UR10, R20 ;  /* 0x00000000140a72ca */ /* 0x000fe200000e0000 */
[----:B------:R-:W-:Y:S01]  /*1910*/  ULEA UR8, UR6, UR4, 0x3 ;  /* 0x0000000406087291 */ /* 0x000fe2000f8e18ff */
[----:B------:R-:W-:-:S08]  /*1920*/  UMOV UR24, URZ ;  /* 0x000000ff00187c82 */ /* 0x000fd00008000000 */
[----:B------:R1:W2:Y:S01]  /*1930*/  SYNCS.PHASECHK.TRANS64.TRYWAIT P0, [UR8+0xc0], R2 ;  /* 0x0000c002ff0075a7 */ /* 0x0002a20008001108 */
[----:B------:R-:W-:Y:S02]  /*1940*/  USHF.L.U32 UR35, UR35, 0x7, URZ ;  /* 0x0000000723237899 */ /* 0x000fe400080006ff */
[----:B------:R-:W-:Y:S01]  /*1950*/  USHF.L.U32 UR10, UR10, 0x7, URZ ;  /* 0x000000070a0a7899 */ /* 0x000fe200080006ff */
[----:B------:R-:W-:Y:S11]  /*1960*/  BRA.U !UP0, `(.L_x_21) ;  /* 0x0000000108a47547 */ /* 0x000ff6000b800000 */
[----:B------:R-:W-:Y:S01]  /*1970*/  UMOV UR16, URZ ;  /* 0x000000ff00107c82 */ /* 0x000fe20008000000 */
[----:B------:R-:W-:-:S05]  /*1980*/  UMOV UR17, UR6 ;  /* 0x0000000600117c82 */ /* 0x000fca0008000000 */
.L_x_26:
[----:B-1----:R-:W-:Y:S01]  /*1990*/  ULEA UR33, UR17, UR4, 0x3 ;  /* 0x0000000411217291 */ /* 0x002fe2000f8e18ff */
[----:B--2---:R-:W-:Y:S01]  /*19a0*/  @!P5 MOV R3, 0x2000 ;  /* 0x000020000003d802 */ /* 0x004fe20000000f00 */
[----:B--2---:R-:W-:Y:S10]  /*19b0*/  @P0 BRA `(.L_x_22) ;  /* 0x00000000000c0947 */ /* 0x004ff40003800000 */
[----:B------:R-:W-:-:S04]  /*19c0*/  SHF.L.U32 R5, R15, 0x1f, RZ ;  /* 0x0000001f0f057819 */ /* 0x000fc800000006ff */
[----:B------:R-:W2:Y:S02]  /*19d0*/  SYNCS.PHASECHK.TRANS64.TRYWAIT P0, [UR33+0xc0], R5 ;  /* 0x0000c005ff0075a7 */ /* 0x000ea40008001121 */
[----:B--2---:R-:W-:Y:S05]  /*19e0*/  @!P0 BRA `(.L_x_23) ;  /* 0x00000074003c8947 */ /* 0x004fea0003800000 */
.L_x_22:
[----:B------:R2:W-:Y:S01]  /*19f0*/  @!P5 SYNCS.ARRIVE.TRANS64 RZ, [UR33], R3 ;  /* 0x00000003ffffd9a7 */ /* 0x0005e20008000021 */
[----:B------:R-:W-:Y:S04]  /*1a00*/  BSSY.RECONVERGENT B0, `(.L_x_24) ;  /* 0x0000003000007945 */ /* 0x000fe80003800200 */
[----:B------:R-:W-:Y:S05]  /*1a10*/  @P4 BRA `(.L_x_25) ;  /* 0x0000000000044947 */ /* 0x000fea0003800000 */
[----:B------:R-:W-:Y:S05]  /*1a20*/  BPT.TRAP 0x1 ;  /* 0x000000040000795c */ /* 0x000fea0000300000 */
.L_x_25:
[----:B------:R-:W-:Y:S05]  /*1a30*/  BSYNC.RECONVERGENT B0 ;  /* 0x0000000000007941 */ /* 0x000fea0003800200 */
.L_x_24:
[----:B------:R-:W-:Y:S02]  /*1a40*/  UIADD3 UR6, UPT, UPT, UR17, 0x1, URZ ;  /* 0x0000000111067890 */ /* 0x000fe4000fffe0ff */
[----:B------:R-:W-:Y:S02]  /*1a50*/  UIADD3 UR26, UP1, UPT, UR22, 0x80, URZ ;  /* 0x00000080161a7890 */ /* 0x000fe4000ff3e0ff */
[----:B------:R-:W-:Y:S02]  /*1a60*/  UISETP.NE.AND UP0, UPT, UR6, 0x18, UPT ;  /* 0x000000180600788c */ /* 0x000fe4000bf05270 */
[----:B------:R-:W-:Y:S02]  /*1a70*/  USHF.L.U32 UR34, UR16, 0x5, URZ ;  /* 0x0000000510227899 */ /* 0x000fe400080006ff */
[----:B------:R-:W-:Y:S02]  /*1a80*/  USEL UR9, URZ, 0x1, UP0 ;  /* 0x00000001ff097887 */ /* 0x000fe40008000000 */
[----:B------:R-:W-:-:S02]  /*1a90*/  USEL UR6, UR6, URZ, UP0 ;  /* 0x000000ff06067287 */ /* 0x000fc40008000000 */
[----:B------:R-:W-:Y:S02]  /*1aa0*/  UIADD3 UR20, UP0, UPT, UR22, 0x180, URZ ;  /* 0x0000018016147890 */ /* 0x000fe4000ff1e0ff */
[----:B------:R-:W-:Y:S01]  /*1ab0*/  ULEA UR8, UR6, UR4, 0x3 ;  /* 0x0000000406087291 */ /* 0x000fe2000f8e18ff */
[----:B------:R-:W-:Y:S01]  /*1ac0*/  LOP3.LUT R15, R15, UR9, RZ, 0x3c, !PT ;  /* 0x000000090f0f7c12 */ /* 0x000fe2000f8e3cff */
[----:B------:R-:W-:Y:S02]  /*1ad0*/  UIADD3.X UR27, UPT, UPT, URZ, UR23, URZ, UP1, !UPT ;  /* 0x00000017ff1b7290 */ /* 0x000fe40008ffe4ff */
[----:B------:R-:W-:Y:S01]  /*1ae0*/  UIADD3.X UR21, UPT, UPT, URZ, UR23, URZ, UP0, !UPT ;  /* 0x00000017ff157290 */ /* 0x000fe200087fe4ff */
[----:B-1----:R-:W-:Y:S01]  /*1af0*/  SHF.L.U32 R2, R15, 0x1f, RZ ;  /* 0x0000001f0f027819 */ /* 0x002fe200000006ff */
[----:B------:R-:W-:Y:S01]  /*1b00*/  UMOV UR18, 0x0 ;  /* 0x0000000000127882 */ /* 0x000fe20000000000 */
[----:B------:R-:W-:Y:S01]  /*1b10*/  UMOV UR19, 0x10000000 ;  /* 0x1000000000137882 */ /* 0x000fe20000000000 */
[----:B------:R-:W-:Y:S01]  /*1b20*/  UMOV UR12, UR36 ;  /* 0x00000024000c7c82 */ /* 0x000fe20008000000 */
[----:B------:R1:W1:Y:S01]  /*1b30*/  SYNCS.PHASECHK.TRANS64.TRYWAIT P0, [UR8+0xc0], R2 ;  /* 0x0000c002ff0075a7 */ /* 0x0002620008001108 */
[----:B------:R-:W-:Y:S01]  /*1b40*/  ULEA UR8, UR17, UR4, 0xc ;  /* 0x0000000411087291 */ /* 0x000fe2000f8e60ff */
[----:B------:R-:W-:Y:S01]  /*1b50*/  UMOV UR9, UR33 ;  /* 0x0000002100097c82 */ /* 0x000fe20008000000 */
[----:B------:R-:W-:-:S02]  /*1b60*/  UMOV UR11, UR34 ;  /* 0x00000022000b7c82 */ /* 0x000fc40008000000 */
[----:B------:R-:W-:Y:S02]  /*1b70*/  UIADD3 UR32, UPT, UPT, UR8, 0x8600, URZ ;  /* 0x0000860008207890 */ /* 0x000fe4000fffe0ff */
[----:B------:R-:W-:Y:S02]  /*1b80*/  UIADD3 UR8, UPT, UPT, UR8, 0x20600, URZ ;  /* 0x0002060008087890 */ /* 0x000fe4000fffe0ff */
[----:B------:R-:W-:Y:S01]  /*1b90*/  UIADD3 UR16, UPT, UPT, UR16, 0x1, URZ ;  /* 0x0000000110107890 */ /* 0x000fe2000fffe0ff */
[----:B------:R-:W-:Y:S01]  /*1ba0*/  UMOV UR24, UR5 ;  /* 0x0000000500187c82 */ /* 0x000fe20008000000 */
[----:B------:R-:W-:Y:S02]  /*1bb0*/  UMOV UR17, UR6 ;  /* 0x0000000600117c82 */ /* 0x000fe40008000000 */
[----:B------:R-:W-:Y:S01]  /*1bc0*/  UISETP.NE.AND UP0, UPT, UR16, UR5, UPT ;  /* 0x000000051000728c */ /* 0x000fe2000bf05270 */
[----:B------:R1:W-:Y:S02]  /*1bd0*/  UTMALDG.3D [UR32], [UR26], desc[UR18] ;  /* 0x000012201a0075b4 */ /* 0x0003e40008011000 */
[----:B------:R1:W-:Y:S06]  /*1be0*/  UTMALDG.3D [UR8], [UR20], desc[UR18] ;  /* 0x00001208140075b4 */ /* 0x0003ec0008011000 */
[----:B------:R-:W-:Y:S05]  /*1bf0*/  BRA.U UP0, `(.L_x_26) ;  /* 0xfffffffd00647547 */ /* 0x000fea000b83ffff */
.L_x_21:
[----:B-1----:R-:W-:Y:S01]  /*1c00*/  ULEA UR8, UR6, UR4, 0x3 ;  /* 0x0000000406087291 */ /* 0x002fe2000f8e18ff */
[----:B------:R-:W-:Y:S01]  /*1c10*/  SHF.L.U32 R2, R15, 0x1f, RZ ;  /* 0x0000001f0f027819 */ /* 0x000fe200000006ff */
[----:B------:R-:W-:Y:S01]  /*1c20*/  @!P1 SYNCS.ARRIVE.TRANS64.A1T0 RZ, [UR4+0x1a8], RZ ;  /* 0x0001a8ffffff99a7 */ /* 0x000fe20008100004 */
[----:B------:R-:W-:-:S06]  /*1c30*/  UISETP.GT.AND UP0, UPT, UR15, UR14, UPT ;  /* 0x0000000e0f00728c */ /* 0x000fcc000bf04270 */
[----:B--2---:R1:W2:Y:S03]  /*1c40*/  SYNCS.PHASECHK.TRANS64.TRYWAIT P0, [UR8+0xc0], R2 ;  /* 0x0000c002ff0075a7 */ /* 0x0042a60008001108 */
[----:B------:R-:W-:Y:S05]  /*1c50*/  BRA.U !UP0, `(.L_x_27) ;  /* 0x0000000108a87547 */ /* 0x000fea000b800000 */
[----:B------:R-:W-:Y:S01]  /*1c60*/  UIADD3 UR21, UPT, UPT, UR7, UR24, URZ ;  /* 0x0000001807157290 */ /* 0x000fe2000fffe0ff */
[----:B------:R-:W-:-:S11]  /*1c70*/  UMOV UR25, UR6 ;  /* 0x0000000600197c82 */ /* 0x000fd60008000000 */
.L_x_32:
[----:B-1----:R-:W-:Y:S01]  /*1c80*/  ULEA UR17, UR25, UR4, 0x3 ;  /* 0x0000000419117291 */ /* 0x002fe2000f8e18ff */
[----:B--2---:R-:W-:Y:S01]  /*1c90*/  @!P5 MOV R3, 0x2000 ;  /* 0x000020000003d802 */ /* 0x004fe20000000f00 */
[----:B--2---:R-:W-:Y:S10]  /*1ca0*/  @P0 BRA `(.L_x_28) ;  /* 0x00000000000c0947 */ /* 0x004ff40003800000 */
[----:B------:R-:W-:-:S04]  /*1cb0*/  SHF.L.U32 R5, R15, 0x1f, RZ ;  /* 0x0000001f0f057819 */ /* 0x000fc800000006ff */
[----:B------:R-:W2:Y:S02]  /*1cc0*/  SYNCS.PHASECHK.TRANS64.TRYWAIT P0, [UR17+0xc0], R5 ;  /* 0x0000c005ff0075a7 */ /* 0x000ea40008001111 */
[----:B--2---:R-:W-:Y:S05]  /*1cd0*/  @!P0 BRA `(.L_x_29) ;  /* 0x0000007000988947 */ /* 0x004fea0003800000 */
.L_x_28:
[----:B------:R2:W-:Y:S01]  /*1ce0*/  @!P5 SYNCS.ARRIVE.TRANS64 RZ, [UR17], R3 ;  /* 0x00000003ffffd9a7 */ /* 0x0005e20008000011 */
[----:B------:R-:W-:Y:S04]  /*1cf0*/  BSSY.RECONVERGENT B0, `(.L_x_30) ;  /* 0x0000003000007945 */ /* 0x000fe80003800200 */
[----:B------:R-:W-:Y:S05]  /*1d00*/  @P4 BRA `(.L_x_31) ;  /* 0x0000000000044947 */ /* 0x000fea0003800000 */
[----:B------:R-:W-:Y:S05]  /*1d10*/  BPT.TRAP 0x1 ;  /* 0x000000040000795c */ /* 0x000fea0000300000 */
.L_x_31:
[----:B------:R-:W-:Y:S05]  /*1d20*/  BSYNC.RECONVERGENT B0 ;  /* 0x0000000000007941 */ /* 0x000fea0003800200 */
.L_x_30:
        /* <DEDUP_REMOVED lines=20> */
[----:B------:R-:W-:Y:S01]  /*1e70*/  UIADD3 UR8, UPT, UPT, UR8, 0x20600, URZ ;  /* 0x0002060008087890 */ /* 0x000fe2000fffe0ff */
[----:B------:R-:W-:Y:S01]  /*1e80*/  UMOV UR9, UR17 ;  /* 0x0000001100097c82 */ /* 0x000fe20008000000 */
[----:B------:R-:W-:Y:S01]  /*1e90*/  UMOV UR11, UR18 ;  /* 0x00000012000b7c82 */ /* 0x000fe20008000000 */
[----:B------:R-:W-:Y:S01]  /*1ea0*/  UIADD3 UR24, UPT, UPT, UR24, 0x1, URZ ;  /* 0x0000000118187890 */ /* 0x000fe2000fffe0ff */
[----:B------:R-:W-:-:S03]  /*1eb0*/  UMOV UR25, UR6 ;  /* 0x0000000600197c82 */ /* 0x000fc60008000000 */
[----:B------:R1:W-:Y:S01]  /*1ec0*/  UTMALDG.3D [UR16], [UR30], desc[UR26] ;  /* 0x00001a101e0075b4 */ /* 0x0003e20008011000 */
[----:B------:R-:W-:Y:S01]  /*1ed0*/  UISETP.NE.AND UP0, UPT, UR24, UR21, UPT ;  /* 0x000000151800728c */ /* 0x000fe2000bf05270 */
[----:B------:R1:W-:Y:S08]  /*1ee0*/  UTMALDG.3D [UR8], [UR28], desc[UR26] ;  /* 0x00001a081c0075b4 */ /* 0x0003f00008011000 */
[----:B------:R-:W-:Y:S05]  /*1ef0*/  BRA.U UP0, `(.L_x_32) ;  /* 0xfffffffd00607547 */ /* 0x000fea000b83ffff */
.L_x_27:
[C---:B-1----:R-:W-:Y:S01]  /*1f00*/  LEA R2, R14.reuse, UR4, 0x3 ;  /* 0x000000040e027c11 */ /* 0x042fe2000f8e18ff */
[----:B------:R-:W-:Y:S01]  /*1f10*/  NOP ;  /* 0x0000000000007918 */ /* 0x000fe20000000000 */
[----:B--2---:R-:W-:Y:S02]  /*1f20*/  SHF.L.U32 R3, R13, 0x1f, RZ ;  /* 0x0000001f0d037819 */ /* 0x004fe400000006ff */
[----:B------:R-:W-:Y:S02]  /*1f30*/  LEA R4, R14, UR4, 0x4 ;  /* 0x000000040e047c11 */ /* 0x000fe4000f8e20ff */
[----:B------:R-:W1:Y:S02]  /*1f40*/  SYNCS.PHASECHK.TRANS64.TRYWAIT P0, [R2+URZ+0x1b0], R3 ;  /* 0x0001b003020075a7 */ /* 0x000e6400080011ff */
[----:B-1----:R-:W-:Y:S05]  /*1f50*/  @!P0 BRA `(.L_x_33) ;  /* 0x0000007000108947 */ /* 0x002fea0003800000 */
.L_x_130:
[----:B------:R-:W2:Y:S01]  /*1f60*/  LDS.128 R4, [R4+0x240] ;  /* 0x0002400004047984 */ /* 0x000ea20000000c00 */
[----:B---3--:R-:W-:Y:S01]  /*1f70*/  ISETP.GE.AND P0, PT, R72, 0x1, PT ;  /* 0x000000014800780c */ /* 0x008fe20003f06270 */
[----:B-1----:R-:W-:Y:S01]  /*1f80*/  VIADD R2, R2, 0x1c0 ;  /* 0x000001c002027836 */ /* 0x002fe20000000000 */
[----:B------:R-:W-:Y:S01]  /*1f90*/  @!PT LDS RZ, [RZ] ;  /* 0x00000000fffff984 */ /* 0x000fe20000000800 */
[----:B------:R-:W-:Y:S01]  /*1fa0*/  @!PT LDS RZ, [RZ] ;  /* 0x00000000fffff984 */ /* 0x000fe20000000800 */
[----:B------:R-:W-:Y:S01]  /*1fb0*/  @!PT LDS RZ, [RZ] ;  /* 0x00000000fffff984 */ /* 0x000fe20000000800 */
[----:B------:R-:W-:Y:S01]  /*1fc0*/  @!PT LDS RZ, [RZ] ;  /* 0x00000000fffff984 */ /* 0x000fe20000000800 */
[----:B------:R1:W-:Y:S06]  /*1fd0*/  MEMBAR.ALL.CTA ;  /* 0x0000000000007992 */ /* 0x0003ec0000008000 */
[----:B-1----:R-:W1:Y:S01]  /*1fe0*/  FENCE.VIEW.ASYNC.S ;  /* 0x00000000000073c6 */ /* 0x002e620000000000 */
[----:B------:R-:W-:-:S04]  /*1ff0*/  PRMT R2, RZ, 0x654, R2 ;  /* 0x00000654ff027816 */ /* 0x000fc80000000002 */
[----:B-1----:R1:W-:Y:S01]  /*2000*/  SYNCS.ARRIVE.TRANS64.RED.A1T0 RZ, [R2+URZ], RZ ;  /* 0x000000ff02ff79a7 */ /* 0x0023e200081004ff */
[----:B--2---:R-:W-:-:S13]  /*2010*/  LOP3.LUT P2, RZ, R6, 0x1, RZ, 0xc0, !PT ;  /* 0x0000000106ff7812 */ /* 0x004fda000784c0ff */
[----:B------:R-:W-:Y:S01]  /*2020*/  @P2 SHF.R.U32.HI R3, RZ, 0x10, R5 ;  /* 0x00000010ff032819 */ /* 0x000fe20000011605 */
[----:B------:R-:W-:Y:S01]  /*2030*/  VOTEU.ANY UP0, P2 ;  /* 0x0000000000ff7886 */ /* 0x000fe20001000100 */
[----:B------:R-:W-:Y:S02]  /*2040*/  @P2 MOV R11, R4 ;  /* 0x00000004000b2202 */ /* 0x000fe40000000f00 */
[----:B------:R-:W-:Y:S02]  /*2050*/  @P2 R2UR.BROADCAST UR8, R3 ;  /* 0x00000000030822ca */ /* 0x000fe400008e0000 */
[----:B------:R-:W-:-:S11]  /*2060*/  @P2 LOP3.LUT R8, R5, 0xffff, RZ, 0xc0, !PT ;  /* 0x0000ffff05082812 */ /* 0x000fd600078ec0ff */
[----:B------:R-:W-:Y:S01]  /*2070*/  @UP0 UMOV UR36, UR8 ;  /* 0x0000000800240c82 */ /* 0x000fe20008000000 */
[----:B-1----:R-:W-:Y:S05]  /*2080*/  @!P0 BRA `(.L_x_34) ;  /* 0x0000000000b88947 */ /* 0x002fea0003800000 */
[----:B------:R-:W4:Y:S01]  /*2090*/  LDC.64 R4, c[0x0][0xb18] ;  /* 0x0002c600ff047b82 */ /* 0x000f220000000a00 */
[----:B------:R-:W-:-:S07]  /*20a0*/  ISETP.NE.AND P3, PT, R72, 0x1, PT ;  /* 0x000000014800780c */ /* 0x000fce0003f65270 */
[----:B------:R-:W1:Y:S08]  /*20b0*/  LDC.64 R6, c[0x0][0xb10] ;  /* 0x0002c400ff067b82 */ /* 0x000e700000000a00 */
[----:B------:R-:W2:Y:S08]  /*20c0*/  LDC R16, c[0x0][0xb20] ;  /* 0x0002c800ff107b82 */ /* 0x000eb00000000800 */
[----:B------:R-:W3:Y:S01]  /*20d0*/  LDC R18, c[0x0][0xb0c] ;  /* 0x0002c300ff127b82 */ /* 0x000ee20000000800 */
[----:B----4-:R-:W-:Y:S01]  /*20e0*/  IMAD.HI.U32 R17, R0, R5, RZ ;  /* 0x0000000500117227 */ /* 0x010fe200078e00ff */
[----:B------:R-:W-:-:S03]  /*20f0*/  ISETP.NE.AND P0, PT, R4, 0x1, PT ;  /* 0x000000010400780c */ /* 0x000fc60003f05270 */
[----:B------:R-:W-:-:S03]  /*2100*/  IMAD.HI.U32 R5, R8, R5, RZ ;  /* 0x0000000508057227 */ /* 0x000fc600078e00ff */
[----:B------:R-:W4:Y:S01]  /*2110*/  LDC.64 R2, c[0x0][0xb28] ;  /* 0x0002ca00ff027b82 */ /* 0x000f220000000a00 */
[----:B-1----:R-:W-:-:S04]  /*2120*/  IMAD.HI.U32 R20, R9, R6, RZ ;  /* 0x0000000609147227 */ /* 0x002fc800078e00ff */
[----:B------:R-:W-:Y:S01]  /*2130*/  IMAD.HI.U32 R22, R11, R6, RZ ;  /* 0x000000060b167227 */ /* 0x000fe200078e00ff */
[----:B------:R-:W-:Y:S02]  /*2140*/  SHF.R.U32.HI R20, RZ, R7, R20 ;  /* 0x00000007ff147219 */ /* 0x000fe40000011614 */
[-C--:B--2---:R-:W-:Y:S02]  /*2150*/  SHF.R.U32.HI R17, RZ, R16.reuse, R17 ;  /* 0x00000010ff117219 */ /* 0x084fe40000011611 */
[----:B------:R-:W-:Y:S02]  /*2160*/  SHF.R.U32.HI R5, RZ, R16, R5 ;  /* 0x00000010ff057219 */ /* 0x000fe40000011605 */
[----:B------:R-:W-:Y:S02]  /*2170*/  SEL R17, R0, R17, !P0 ;  /* 0x0000001100117207 */ /* 0x000fe40004000000 */
[----:B------:R-:W-:Y:S02]  /*2180*/  SHF.R.U32.HI R22, RZ, R7, R22 ;  /* 0x00000007ff167219 */ /* 0x000fe40000011616 */
[----:B---3--:R-:W-:-:S02]  /*2190*/  ISETP.NE.AND P1, PT, R18, 0x1, PT ;  /* 0x000000011200780c */ /* 0x008fc40003f25270 */
[----:B------:R-:W-:Y:S02]  /*21a0*/  SEL R5, R8, R5, !P0 ;  /* 0x0000000508057207 */ /* 0x000fe40004000000 */
[----:B------:R-:W-:Y:S02]  /*21b0*/  SEL R19, R9, R20, !P1 ;  /* 0x0000001409137207 */ /* 0x000fe40004800000 */
[----:B------:R-:W-:Y:S01]  /*21c0*/  SEL R7, R11, R22, !P1 ;  /* 0x000000160b077207 */ /* 0x000fe20004800000 */
[----:B----4-:R-:W-:-:S04]  /*21d0*/  IMAD.HI.U32 R20, R17, R2, RZ ;  /* 0x0000000211147227 */ /* 0x010fc800078e00ff */
[----:B------:R-:W-:Y:S01]  /*21e0*/  IMAD.HI.U32 R6, R19, R2, RZ ;  /* 0x0000000213067227 */ /* 0x000fe200078e00ff */
[----:B------:R-:W-:-:S04]  /*21f0*/  @P3 SHF.R.U32.HI R17, RZ, R3, R20 ;  /* 0x00000003ff113219 */ /* 0x000fc80000011614 */
[----:B------:R-:W-:Y:S01]  /*2200*/  @P3 SHF.R.U32.HI R19, RZ, R3, R6 ;  /* 0x00000003ff133219 */ /* 0x000fe20000011606 */
[----:B------:R-:W-:-:S04]  /*2210*/  IMAD R17, R72, R17, RZ ;  /* 0x0000001148117224 */ /* 0x000fc800078e02ff */
[----:B------:R-:W-:Y:S01]  /*2220*/  IMAD R6, R72, R19, RZ ;  /* 0x0000001348067224 */ /* 0x000fe200078e02ff */
[C---:B------:R-:W-:Y:S02]  /*2230*/  ISETP.GE.AND P0, PT, R5.reuse, R17, PT ;  /* 0x000000110500720c */ /* 0x040fe40003f06270 */
[----:B------:R-:W-:Y:S02]  /*2240*/  IADD3 R17, PT, PT, -R5, RZ, RZ ;  /* 0x000000ff05117210 */ /* 0x000fe40007ffe1ff */
[----:B------:R-:W-:Y:S01]  /*2250*/  ISETP.GE.OR P0, PT, R7, R6, P0 ;  /* 0x000000060700720c */ /* 0x000fe20000706670 */
[----:B------:R-:W-:-:S04]  /*2260*/  IMAD.HI.U32 R6, R5, R2, RZ ;  /* 0x0000000205067227 */ /* 0x000fc800078e00ff */
[----:B------:R-:W-:Y:S01]  /*2270*/  IMAD R8, R4, R17, R8 ;  /* 0x0000001104087224 */ /* 0x000fe200078e0208 */
[----:B------:R-:W-:-:S04]  /*2280*/  SHF.R.U32.HI R6, RZ, R3, R6 ;  /* 0x00000003ff067219 */ /* 0x000fc80000011606 */
[----:B------:R-:W-:-:S03]  /*2290*/  SEL R6, R5, R6, !P3 ;  /* 0x0000000605067207 */ /* 0x000fc60005800000 */
[----:B------:R-:W-:-:S04]  /*22a0*/  @!P0 IMAD.HI.U32 R16, R7, R2, RZ ;  /* 0x0000000207108227 */ /* 0x000fc800078e00ff */
[----:B------:R-:W-:Y:S01]  /*22b0*/  IMAD.MOV R2, RZ, RZ, -R6 ;  /* 0x000000ffff027224 */ /* 0x000fe200078e0a06 */
[----:B------:R-:W-:-:S03]  /*22c0*/  @!P0 SHF.R.U32.HI R16, RZ, R3, R16 ;  /* 0x00000003ff108219 */ /* 0x000fc60000011610 */
[----:B------:R-:W-:Y:S01]  /*22d0*/  IMAD R2, R72, R2, R5 ;  /* 0x0000000248027224 */ /* 0x000fe200078e0205 */
        /* <DEDUP_REMOVED lines=9> */
.L_x_34:
[----:B------:R-:W1:Y:S02]  /*2370*/  LDCU UR8, c[0x0][0xb30] ;  /* 0x00016600ff0877ac */ /* 0x000e640008000800 */
[----:B-1----:R-:W-:-:S09]  /*2380*/  UISETP.NE.AND UP0, UPT, UR8, 0x1, UPT ;  /* 0x000000010800788c */ /* 0x002fd2000bf05270 */
[----:B------:R-:W-:Y:S05]  /*2390*/  BRA.U UP0, `(.L_x_35) ;  /* 0x0000000100407547 */ /* 0x000fea000b800000 */
[----:B------:R-:W1:Y:S08]  /*23a0*/  LDC.64 R4, c[0x0][0xb10] ;  /* 0x0002c400ff047b82 */ /* 0x000e700000000a00 */
[----:B------:R-:W2:Y:S08]  /*23b0*/  LDC.64 R2, c[0x0][0xb18] ;  /* 0x0002c600ff027b82 */ /* 0x000eb00000000a00 */
[----:B------:R-:W3:Y:S08]  /*23c0*/  LDC R6, c[0x0][0xb20] ;  /* 0x0002c800ff067b82 */ /* 0x000ef00000000800 */
[----:B------:R-:W4:Y:S01]  /*23d0*/  LDC R16, c[0x0][0xb0c] ;  /* 0x0002c300ff107b82 */ /* 0x000f220000000800 */
[----:B-1----:R-:W-:-:S05]  /*23e0*/  IMAD.HI.U32 R4, R11, R4, RZ ;  /* 0x000000040b047227 */ /* 0x002fca00078e00ff */
[----:B------:R-:W-:Y:S01]  /*23f0*/  SHF.R.U32.HI R4, RZ, R5, R4 ;  /* 0x00000005ff047219 */ /* 0x000fe20000011604 */
[----:B--2---:R-:W-:Y:S01]  /*2400*/  IMAD.HI.U32 R3, R8, R3, RZ ;  /* 0x0000000308037227 */ /* 0x004fe200078e00ff */
[----:B------:R-:W-:-:S04]  /*2410*/  ISETP.NE.AND P0, PT, R2, 0x1, PT ;  /* 0x000000010200780c */ /* 0x000fc80003f05270 */
[----:B---3--:R-:W-:-:S04]  /*2420*/  SHF.R.U32.HI R3, RZ, R6, R3 ;  /* 0x00000006ff037219 */ /* 0x008fc80000011603 */
[----:B------:R-:W-:Y:S02]  /*2430*/  SEL R3, R8, R3, !P0 ;  /* 0x0000000308037207 */ /* 0x000fe40004000000 */
[----:B----4-:R-:W-:-:S04]  /*2440*/  ISETP.NE.AND P1, PT, R16, 0x1, PT ;  /* 0x000000011000780c */ /* 0x010fc80003f25270 */
[----:B------:R-:W-:-:S05]  /*2450*/  SEL R4, R11, R4, !P1 ;  /* 0x000000040b047207 */ /* 0x000fca0004800000 */
[----:B------:R-:W-:Y:S02]  /*2460*/  IMAD.IADD R5, R3, 0x1, -R4 ;  /* 0x0000000103057824 */ /* 0x000fe400078e0a04 */
[----:B------:R-:W-:Y:S02]  /*2470*/  IMAD.IADD R3, R4, 0x1, -R3 ;  /* 0x0000000104037824 */ /* 0x000fe400078e0a03 */
[----:B------:R-:W-:Y:S02]  /*2480*/  IMAD R11, R5, R16, R11 ;  /* 0x00000010050b7224 */ /* 0x000fe400078e020b */
[----:B------:R-:W-:-:S07]  /*2490*/  IMAD R8, R3, R2, R8 ;  /* 0x0000000203087224 */ /* 0x000fce00078e0208 */
.L_x_35:
[----:B------:R-:W-:Y:S01]  /*24a0*/  VIADD R14, R14, 0x1 ;  /* 0x000000010e0e7836 */ /* 0x000fe20000000000 */
[----:B------:R-:W-:Y:S01]  /*24b0*/  PLOP3.LUT P1, PT, PT, PT, PT, 0x80, 0x8 ;  /* 0x000000000008781c */ /* 0x000fe20003f2f070 */
[----:B------:R-:W-:Y:S02]  /*24c0*/  IMAD.IADD R21, R11, 0x1, R170 ;  /* 0x000000010b157824 */ /* 0x000fe400078e02aa */
[----:B------:R-:W-:Y:S01]  /*24d0*/  IMAD.IADD R20, R8, 0x1, R147 ;  /* 0x0000000108147824 */ /* 0x000fe200078e0293 */
[----:B------:R-:W-:-:S04]  /*24e0*/  ISETP.NE.AND P0, PT, R14, 0x2, PT ;  /* 0x000000020e00780c */ /* 0x000fc80003f05270 */
[----:B------:R-:W-:Y:S02]  /*24f0*/  SEL R2, RZ, 0x1, P0 ;  /* 0x00000001ff027807 */ /* 0x000fe40000000000 */
[----:B------:R-:W-:Y:S02]  /*2500*/  SEL R14, R14, RZ, P0 ;  /* 0x000000ff0e0e7207 */ /* 0x000fe40000000000 */
[----:B------:R-:W-:Y:S01]  /*2510*/  LOP3.LUT R13, R13, R2, RZ, 0x3c, !PT ;  /* 0x000000020d0d7212 */ /* 0x000fe200078e3cff */
[----:B------:R-:W-:Y:S06]  /*2520*/  @P2 BRA `(.L_x_36) ;  /* 0xfffffff000a02947 */ /* 0x000fec000383ffff */
[----:B------:R-:W-:Y:S01]  /*2530*/  UIADD3 UR4, UPT, UPT, UR4, 0xc0, URZ ;  /* 0x000000c004047890 */ /* 0x000fe2000fffe0ff */
[----:B------:R-:W-:-:S03]  /*2540*/  SHF.L.U32 R3, R15, 0x1f, RZ ;  /* 0x0000001f0f037819 */ /* 0x000fc600000006ff */
[----:B------:R-:W-:-:S09]  /*2550*/  ULEA UR5, UR6, UR4, 0x3 ;  /* 0x0000000406057291 */ /* 0x000fd2000f8e18ff */
[----:B------:R-:W1:Y:S02]  /*2560*/  SYNCS.PHASECHK.TRANS64.TRYWAIT P0, [UR5], R3 ;  /* 0x00000003ff0075a7 */ /* 0x000e640008001105 */
[----:B-1----:R-:W-:Y:S05]  /*2570*/  @!P0 BRA `(.L_x_37) ;  /* 0x00000068009c8947 */ /* 0x002fea0003800000 */
.L_x_132:
[----:B------:R-:W-:-:S04]  /*2580*/  UIADD3 UR6, UPT, UPT, UR6, 0x1, URZ ;  /* 0x0000000106067890 */ /* 0x000fc8000fffe0ff */
[----:B------:R-:W-:-:S04]  /*2590*/  UISETP.NE.AND UP0, UPT, UR6, 0x18, UPT ;  /* 0x000000180600788c */ /* 0x000fc8000bf05270 */
[----:B------:R-:W-:Y:S02]  /*25a0*/  USEL UR7, URZ, 0x1, UP0 ;  /* 0x00000001ff077887 */ /* 0x000fe40008000000 */
[----:B------:R-:W-:-:S04]  /*25b0*/  USEL UR6, UR6, URZ, UP0 ;  /* 0x000000ff06067287 */ /* 0x000fc80008000000 */
[----:B------:R-:W-:Y:S01]  /*25c0*/  ULEA UR5, UR6, UR4, 0x3 ;  /* 0x0000000406057291 */ /* 0x000fe2000f8e18ff */
[----:B------:R-:W-:-:S04]  /*25d0*/  LOP3.LUT R2, R15, UR7, RZ, 0x3c, !PT ;  /* 0x000000070f027c12 */ /* 0x000fc8000f8e3cff */
[----:B-1----:R-:W-:-:S04]  /*25e0*/  SHF.L.U32 R3, R2, 0x1f, RZ ;  /* 0x0000001f02037819 */ /* 0x002fc800000006ff */
[----:B------:R-:W1:Y:S02]  /*25f0*/  SYNCS.PHASECHK.TRANS64.TRYWAIT P0, [UR5], R3 ;  /* 0x00000003ff0075a7 */ /* 0x000e640008001105 */
[----:B-1----:R-:W-:Y:S05]  /*2600*/  @!P0 BRA `(.L_x_38) ;  /* 0x0000006800908947 */ /* 0x002fea0003800000 */
.L_x_134:
        /* <DEDUP_REMOVED lines=9> */
.L_x_136:
        /* <DEDUP_REMOVED lines=9> */
.L_x_138:
        /* <DEDUP_REMOVED lines=9> */
.L_x_140:
        /* <DEDUP_REMOVED lines=9> */
.L_x_142:
        /* <DEDUP_REMOVED lines=9> */
.L_x_144:
        /* <DEDUP_REMOVED lines=9> */
.L_x_146:
        /* <DEDUP_REMOVED lines=9> */
.L_x_148:
        /* <DEDUP_REMOVED lines=9> */
.L_x_150:
        /* <DEDUP_REMOVED lines=9> */
.L_x_152:
        /* <DEDUP_REMOVED lines=9> */
.L_x_154:
        /* <DEDUP_REMOVED lines=9> */
.L_x_156:
        /* <DEDUP_REMOVED lines=9> */
.L_x_158:
        /* <DEDUP_REMOVED lines=9> */
.L_x_160:
        /* <DEDUP_REMOVED lines=9> */
.L_x_162:
        /* <DEDUP_REMOVED lines=9> */
.L_x_164:
        /* <DEDUP_REMOVED lines=9> */
.L_x_166:
        /* <DEDUP_REMOVED lines=9> */
.L_x_168:
        /* <DEDUP_REMOVED lines=9> */
.L_x_170:
        /* <DEDUP_REMOVED lines=9> */
.L_x_172:
        /* <DEDUP_REMOVED lines=9> */
.L_x_174:
        /* <DEDUP_REMOVED lines=9> */
.L_x_176:
[----:B------:R-:W-:-:S04]  /*31e0*/  UIADD3 UR6, UPT, UPT, UR6, 0x1, URZ ;  /* 0x0000000106067890 */ /* 0x000fc8000fffe0ff */
[----:B------:R-:W-:-:S04]  /*31f0*/  UISETP.NE.AND UP0, UPT, UR6, 0x18, UPT ;  /* 0x000000180600788c */ /* 0x000fc8000bf05270 */
[----:B------:R-:W-:Y:S02]  /*3200*/  USEL UR5, URZ, 0x1, UP0 ;  /* 0x00000001ff057887 */ /* 0x000fe40008000000 */
[----:B------:R-:W-:-:S04]  /*3210*/  USEL UR6, UR6, URZ, UP0 ;  /* 0x000000ff06067287 */ /* 0x000fc80008000000 */
[----:B------:R-:W-:Y:S01]  /*3220*/  ULEA UR6, UR6, UR4, 0x3 ;  /* 0x0000000406067291 */ /* 0x000fe2000f8e18ff */
[----:B-1----:R-:W-:-:S04]  /*3230*/  LOP3.LUT R3, R2, UR5, RZ, 0x3c, !PT ;  /* 0x0000000502037c12 */ /* 0x002fc8000f8e3cff */
[----:B------:R-:W-:Y:S01]  /*3240*/  SHF.L.U32 R3, R3, 0x1f, RZ ;  /* 0x0000001f03037819 */ /* 0x000fe200000006ff */
[----:B----4-:R-:W-:-:S07]  /*3250*/  IMAD.U32 R0, RZ, RZ, UR6 ;  /* 0x00000006ff007e24 */ /* 0x010fce000f8e00ff */
.L_x_60:
[----:B-1----:R1:W2:Y:S02]  /*3260*/  SYNCS.PHASECHK.TRANS64.TRYWAIT P0, [R0+URZ], R3 ;  /* 0x00000003000075a7 */ /* 0x0022a400080011ff */
[----:B--2---:R-:W-:Y:S05]  /*3270*/  @!P0 NANOSLEEP.SYNCS 0x989680 ;  /* 0x009896800000895d */ /* 0x004fea0003900000 */
[----:B------:R-:W2:Y:S02]  /*3280*/  @!P0 SYNCS.PHASECHK.TRANS64 P0, [R0+URZ], R3 ;  /* 0x00000003000085a7 */ /* 0x000ea400080010ff */
[----:B--2---:R-:W-:Y:S05]  /*3290*/  @P0 EXIT ;  /* 0x000000000000094d */ /* 0x004fea0003800000 */
[----:B------:R-:W-:Y:S05]  /*32a0*/  BRA `(.L_x_60) ;  /* 0xfffffffc00ec7947 */ /* 0x000fea000383ffff */
.L_x_18:
[----:B------:R-:W-:-:S04]  /*32b0*/  UISETP.NE.AND UP1, UPT, UR37, URZ, UPT ;  /* 0x000000ff2500728c */ /* 0x000fc8000bf25270 */
[----:B------:R-:W-:-:S09]  /*32c0*/  UISETP.NE.OR UP1, UPT, UR8, 0x1, UP1 ;  /* 0x000000010800788c */ /* 0x000fd20008f25670 */
[----:B------:R-:W-:Y:S05]  /*32d0*/  BRA.U UP1, `(.L_x_61) ;  /* 0x0000000501487547 */ /* 0x000fea000b800000 */
[----:B------:R-:W-:Y:S01]  /*32e0*/  ISETP.NE.AND P2, PT, R2, RZ, PT ;  /* 0x000000ff0200720c */ /* 0x000fe20003f45270 */
[----:B------:R-:W-:Y:S01]  /*32f0*/  IMAD.MOV.U32 R12, RZ, RZ, 0x1 ;  /* 0x00000001ff0c7424 */ /* 0x000fe200078e00ff */
[----:B------:R-:W-:Y:S02]  /*3300*/  CS2R R10, SRZ ;  /* 0x00000000000a7805 */ /* 0x000fe4000001ff00 */
[----:B------:R-:W-:Y:S01]  /*3310*/  CS2R R8, SRZ ;  /* 0x0000000000087805 */ /* 0x000fe2000001ff00 */
[----:B------:R-:W-:Y:S01]  /*3320*/  UMOV UR4, 0x400 ;  /* 0x0000040000047882 */ /* 0x000fe20000000000 */
[----:B------:R-:W-:Y:S01]  /*3330*/  UMOV UR6, URZ ;  /* 0x000000ff00067c82 */ /* 0x000fe20008000000 */
[----:B------:R-:W-:-:S12]  /*3340*/  ULEA UR37, UR37, UR4, 0x18 ;  /* 0x0000000425257291 */ /* 0x000fd8000f8ec0ff */
.L_x_65:
[----:B------:R-:W-:Y:S02]  /*3350*/  LEA R0, R8, UR37, 0x3 ;  /* 0x0000002508007c11 */ /* 0x000fe4000f8e18ff */
[----:B------:R-:W-:-:S03]  /*3360*/  SHF.L.U32 R5, R9, 0x1f, RZ ;  /* 0x0000001f09057819 */ /* 0x000fc600000006ff */
[----:B------:R-:W-:Y:S01]  /*3370*/  VIADD R4, R0, 0x220 ;  /* 0x0000022000047836 */ /* 0x000fe20000000000 */
[----:B------:R-:W1:Y:S02]  /*3380*/  SYNCS.PHASECHK.TRANS64.TRYWAIT P0, [R0+URZ+0x210], R5 ;  /* 0x00021005000075a7 */ /* 0x000e6400080011ff */
[----:B-1----:R-:W-:Y:S05]  /*3390*/  @!P0 BRA `(.L_x_62) ;  /* 0x00000064003c8947 */ /* 0x002fea0003800000 */
.L_x_177:
[----:B------:R-:W-:Y:S01]  /*33a0*/  ULEA UR5, UR6, UR37, 0x3 ;  /* 0x0000002506057291 */ /* 0x000fe2000f8e18ff */
[----:B------:R-:W-:Y:S02]  /*33b0*/  PRMT R4, RZ, 0x654, R4 ;  /* 0x00000654ff047816 */ /* 0x000fe40000000004 */
[----:B-1----:R-:W-:Y:S01]  /*33c0*/  SHF.L.U32 R5, R12, 0x1f, RZ ;  /* 0x0000001f0c057819 */ /* 0x002fe200000006ff */
[----:B------:R-:W-:Y:S01]  /*33d0*/  UIADD3 UR4, UPT, UPT, UR5, 0x1b0, URZ ;  /* 0x000001b005047890 */ /* 0x000fe2000fffe0ff */
[----:B------:R1:W-:Y:S05]  /*33e0*/  SYNCS.ARRIVE.TRANS64.RED.A1T0 RZ, [R4+URZ], RZ ;  /* 0x000000ff04ff79a7 */ /* 0x0003ea00081004ff */
[----:B------:R-:W-:Y:S01]  /*33f0*/  IMAD.U32 R7, RZ, RZ, UR4 ;  /* 0x00000004ff077e24 */ /* 0x000fe2000f8e00ff */
[----:B------:R-:W2:Y:S04]  /*3400*/  SYNCS.PHASECHK.TRANS64.TRYWAIT P0, [UR5+0x1c0], R5 ;  /* 0x0001c005ff0075a7 */ /* 0x000ea80008001105 */
[----:B------:R-:W-:Y:S01]  /*3410*/  PRMT R6, R2, 0x654, R7 ;  /* 0x0000065402067816 */ /* 0x000fe20000000007 */
[----:B-1----:R-:W-:Y:S01]  /*3420*/  @!P2 IMAD.MOV.U32 R4, RZ, RZ, 0x10 ;  /* 0x00000010ff04a424 */ /* 0x002fe200078e00ff */
[----:B--2---:R-:W-:Y:S06]  /*3430*/  @!P0 BRA `(.L_x_63) ;  /* 0x0000006400288947 */ /* 0x004fec0003800000 */
.L_x_179:
[----:B------:R-:W-:Y:S01]  /*3440*/  ULEA UR4, UR6, UR37, 0x4 ;  /* 0x0000002506047291 */ /* 0x000fe2000f8e20ff */
[----:B------:R-:W-:Y:S01]  /*3450*/  SEL R3, R6, R3, !P2 ;  /* 0x0000000306037207 */ /* 0x000fe20005000000 */
[----:B------:R-:W-:Y:S01]  /*3460*/  UIADD3 UR5, UPT, UPT, UR5, 0x1b0, URZ ;  /* 0x000001b005057890 */ /* 0x000fe2000fffe0ff */
[----:B-1----:R-:W-:Y:S01]  /*3470*/  LEA R0, R11, UR37, 0x3 ;  /* 0x000000250b007c11 */ /* 0x002fe2000f8e18ff */
[----:B------:R-:W-:Y:S01]  /*3480*/  UIADD3 UR4, UPT, UPT, UR4, 0x240, URZ ;  /* 0x0000024004047890 */ /* 0x000fe2000fffe0ff */
[----:B------:R-:W-:Y:S01]  /*3490*/  SHF.L.U32 R5, R10, 0x1f, RZ ;  /* 0x0000001f0a057819 */ /* 0x000fe200000006ff */
[----:B------:R1:W-:Y:S01]  /*34a0*/  @!P2 SYNCS.ARRIVE.TRANS64.RED RZ, [R3+URZ], R4 ;  /* 0x0000000403ffa9a7 */ /* 0x0003e200080004ff */
[----:B------:R-:W-:Y:S01]  /*34b0*/  UIADD3 UR6, UPT, UPT, UR6, 0x1, URZ ;  /* 0x0000000106067890 */ /* 0x000fe2000fffe0ff */
[----:B------:R-:W-:-:S03]  /*34c0*/  VIADD R8, R8, 0x1 ;  /* 0x0000000108087836 */ /* 0x000fc60000000000 */
[----:B------:R-:W-:Y:S02]  /*34d0*/  UISETP.NE.AND UP0, UPT, UR6, 0x2, UPT ;  /* 0x000000020600788c */ /* 0x000fe4000bf05270 */
[----:B------:R-:W-:Y:S06]  /*34e0*/  UGETNEXTWORKID.BROADCAST [UR4], [UR5] ;  /* 0x00000000040073ca */ /* 0x000fec0008000100 */
[----:B------:R-:W-:Y:S01]  /*34f0*/  USEL UR4, URZ, 0x1, UP0 ;  /* 0x00000001ff047887 */ /* 0x000fe20008000000 */
[----:B------:R-:W-:Y:S01]  /*3500*/  ISETP.NE.AND P0, PT, R8, 0x2, PT ;  /* 0x000000020800780c */ /* 0x000fe20003f05270 */
[----:B------:R-:W-:Y:S01]  /*3510*/  USEL UR6, UR6, URZ, UP0 ;  /* 0x000000ff06067287 */ /* 0x000fe20008000000 */
[----:B------:R-:W2:Y:S03]  /*3520*/  SYNCS.PHASECHK.TRANS64.TRYWAIT P1, [R0+URZ+0x1b0], R5 ;  /* 0x0001b005000075a7 */ /* 0x000ea600080211ff */
[----:B------:R-:W-:Y:S01]  /*3530*/  LOP3.LUT R12, R12, UR4, RZ, 0x3c, !PT ;  /* 0x000000040c0c7c12 */ /* 0x000fe2000f8e3cff */
[----:B-12---:R-:W-:Y:S07]  /*3540*/  @!P1 BRA `(.L_x_64) ;  /* 0x0000006000fc9947 */ /* 0x006fee0003800000 */
.L_x_180:
[C---:B------:R-:W-:Y:S01]  /*3550*/  LEA R4, R11.reuse, UR37, 0x4 ;  /* 0x000000250b047c11 */ /* 0x040fe2000f8e20ff */
[----:B-1----:R-:W-:Y:S01]  /*3560*/  VIADD R0, R0, 0x1c0 ;  /* 0x000001c000007836 */ /* 0x002fe20000000000 */
[----:B------:R-:W-:Y:S01]  /*3570*/  SEL R8, R8, RZ, P0 ;  /* 0x000000ff08087207 */ /* 0x000fe20000000000 */
[----:B------:R-:W-:-:S03]  /*3580*/  VIADD R11, R11, 0x1 ;  /* 0x000000010b0b7836 */ /* 0x000fc60000000000 */
[----:B------:R-:W1:Y:S01]  /*3590*/  LDS.128 R4, [R4+0x240] ;  /* 0x0002400004047984 */ /* 0x000e620000000c00 */
[----:B------:R-:W-:Y:S02]  /*35a0*/  PRMT R0, RZ, 0x654, R0 ;  /* 0x00000654ff007816 */ /* 0x000fe40000000000 */
[C---:B------:R-:W-:Y:S01]  /*35b0*/  ISETP.NE.AND P1, PT, R11.reuse, 0x2, PT ;  /* 0x000000020b00780c */ /* 0x040fe20003f25270 */
[----:B------:R-:W-:Y:S01]  /*35c0*/  @!PT LDS RZ, [RZ] ;  /* 0x00000000fffff984 */ /* 0x000fe20000000800 */
[----:B------:R-:W-:Y:S01]  /*35d0*/  @!PT LDS RZ, [RZ] ;  /* 0x00000000fffff984 */ /* 0x000fe20000000800 */
[----:B------:R-:W-:Y:S01]  /*35e0*/  @!PT LDS RZ, [RZ] ;  /* 0x00000000fffff984 */ /* 0x000fe20000000800 */
[----:B------:R-:W-:Y:S01]  /*35f0*/  @!PT LDS RZ, [RZ] ;  /* 0x00000000fffff984 */ /* 0x000fe20000000800 */
[----:B------:R2:W-:Y:S06]  /*3600*/  MEMBAR.ALL.CTA ;  /* 0x0000000000007992 */ /* 0x0005ec0000008000 */
[----:B--2---:R-:W2:Y:S01]  /*3610*/  FENCE.VIEW.ASYNC.S ;  /* 0x00000000000073c6 */ /* 0x004ea20000000000 */
[----:B------:R-:W-:Y:S01]  /*3620*/  SEL R11, R11, RZ, P1 ;  /* 0x000000ff0b0b7207 */ /* 0x000fe20000800000 */
[----:B--2---:R2:W-:Y:S01]  /*3630*/  SYNCS.ARRIVE.TRANS64.RED.A1T0 RZ, [R0+URZ], RZ ;  /* 0x000000ff00ff79a7 */ /* 0x0045e200081004ff */
[----:B-1----:R-:W-:-:S02]  /*3640*/  LOP3.LUT P3, RZ, R6, 0x1, RZ, 0xc0, !PT ;  /* 0x0000000106ff7812 */ /* 0x002fc4000786c0ff */
[----:B------:R-:W-:-:S04]  /*3650*/  SEL R5, RZ, 0x1, P1 ;  /* 0x00000001ff057807 */ /* 0x000fc80000800000 */
[----:B------:R-:W-:Y:S02]  /*3660*/  LOP3.LUT R10, R10, R5, RZ, 0x3c, !PT ;  /* 0x000000050a0a7212 */ /* 0x000fe400078e3cff */
[----:B--2---:R-:W-:-:S04]  /*3670*/  SEL R0, RZ, 0x1, P0 ;  /* 0x00000001ff007807 */ /* 0x004fc80000000000 */
[----:B------:R-:W-:Y:S01]  /*3680*/  LOP3.LUT R9, R9, R0, RZ, 0x3c, !PT ;  /* 0x0000000009097212 */ /* 0x000fe200078e3cff */
[----:B------:R-:W-:Y:S06]  /*3690*/  @P3 BRA `(.L_x_65) ;  /* 0xfffffffc002c3947 */ /* 0x000fec000383ffff */
[----:B------:R-:W-:Y:S01]  /*36a0*/  ULEA UR5, UR6, UR37, 0x3 ;  /* 0x0000002506057291 */ /* 0x000fe2000f8e18ff */
[----:B------:R-:W-:-:S08]  /*36b0*/  SHF.L.U32 R3, R12, 0x1f, RZ ;  /* 0x0000001f0c037819 */ /* 0x000fd000000006ff */
[----:B------:R-:W1:Y:S02]  /*36c0*/  SYNCS.PHASECHK.TRANS64 P0, [UR5+0x1c0], R3 ;  /* 0x0001c003ff0075a7 */ /* 0x000e640008001005 */
[----:B-1----:R-:W-:Y:S05]  /*36d0*/  @P0 BRA `(.L_x_66) ;  /* 0x0000000000080947 */ /* 0x002fea0003800000 */
[----:B------:R-:W1:Y:S02]  /*36e0*/  SYNCS.PHASECHK.TRANS64.TRYWAIT P0, [UR5+0x1c0], R3 ;  /* 0x0001c003ff0075a7 */ /* 0x000e640008001105 */
[----:B-1----:R-:W-:Y:S05]  /*36f0*/  @!P0 BRA `(.L_x_67) ;  /* 0x0000006000a48947 */ /* 0x002fea0003800000 */
.L_x_66:
[----:B------:R-:W-:-:S04]  /*3700*/  UIADD3 UR4, UPT, UPT, UR6, 0x1, URZ ;  /* 0x0000000106047890 */ /* 0x000fc8000fffe0ff */
[----:B------:R-:W-:-:S04]  /*3710*/  UISETP.NE.AND UP0, UPT, UR4, 0x2, UPT ;  /* 0x000000020400788c */ /* 0x000fc8000bf05270 */
[----:B------:R-:W-:Y:S02]  /*3720*/  USEL UR7, URZ, 0x1, UP0 ;  /* 0x00000001ff077887 */ /* 0x000fe40008000000 */
[----:B------:R-:W-:-:S04]  /*3730*/  USEL UR4, UR4, URZ, UP0 ;  /* 0x000000ff04047287 */ /* 0x000fc80008000000 */
[----:B------:R-:W-:Y:S01]  /*3740*/  ULEA UR4, UR4, UR37, 0x3 ;  /* 0x0000002504047291 */ /* 0x000fe2000f8e18ff */
[----:B-1----:R-:W-:-:S04]  /*3750*/  LOP3.LUT R3, R12, UR7, RZ, 0x3c, !PT ;  /* 0x000000070c037c12 */ /* 0x002fc8000f8e3cff */
[----:B------:R-:W-:-:S04]  /*3760*/  SHF.L.U32 R0, R3, 0x1f, RZ ;  /* 0x0000001f03007819 */ /* 0x000fc800000006ff */
[----:B------:R-:W1:Y:S02]  /*3770*/  SYNCS.PHASECHK.TRANS64 P0, [UR4+0x1c0], R0 ;  /* 0x0001c000ff0075a7 */ /* 0x000e640008001004 */
[----:B-1----:R-:W-:Y:S05]  /*3780*/  @P0 EXIT ;  /* 0x000000000000094d */ /* 0x002fea0003800000 */
[----:B------:R-:W-:Y:S02]  /*3790*/  SHF.L.U32 R3, R3, 0x1f, RZ ;  /* 0x0000001f03037819 */ /* 0x000fe400000006ff */
[----:B------:R-:W-:-:S07]  /*37a0*/  MOV R0, UR4 ;  /* 0x0000000400007c02 */ /* 0x000fce0008000f00 */
.L_x_68:
[----:B-1----:R1:W2:Y:S02]  /*37b0*/  SYNCS.PHASECHK.TRANS64.TRYWAIT P0, [R0+URZ+0x1c0], R3 ;  /* 0x0001c003000075a7 */ /* 0x0022a400080011ff */
[----:B--2---:R-:W-:Y:S05]  /*37c0*/  @!P0 NANOSLEEP.SYNCS 0x989680 ;  /* 0x009896800000895d */ /* 0x004fea0003900000 */
[----:B------:R-:W2:Y:S02]  /*37d0*/  @!P0 SYNCS.PHASECHK.TRANS64 P0, [R0+URZ+0x1c0], R3 ;  /* 0x0001c003000085a7 */ /* 0x000ea400080010ff */
[----:B--2---:R-:W-:Y:S05]  /*37e0*/  @P0 EXIT ;  /* 0x000000000000094d */ /* 0x004fea0003800000 */
[----:B------:R-:W-:Y:S05]  /*37f0*/  BRA `(.L_x_68) ;  /* 0xfffffffc00ec7947 */ /* 0x000fea000383ffff */
.L_x_61:
[----:B------:R-:W-:-:S09]  /*3800*/  UISETP.NE.AND UP1, UPT, UR8, URZ, UPT ;  /* 0x000000ff0800728c */ /* 0x000fd2000bf25270 */
[----:B------:R-:W-:Y:S05]  /*3810*/  BRA.U UP1, `(.L_x_69) ;  /* 0x0000000d01607547 */ /* 0x000fea000b800000 */
[----:B------:R-:W-:Y:S01]  /*3820*/  UMOV UR4, 0x40 ;  /* 0x0000004000047882 */ /* 0x000fe20000000000 */
[----:B------:R-:W-:Y:S01]  /*3830*/  NOP ;  /* 0x0000000000007918 */ /* 0x000fe20000000000 */
[----:B------:R-:W-:Y:S01]  /*3840*/  ULEA UR4, UR37, UR4, 0x18 ;  /* 0x0000000425047291 */ /* 0x000fe2000f8ec0ff */
[----:B------:R-:W-:Y:S02]  /*3850*/  UMOV UR5, 0x400 ;  /* 0x0000040000057882 */ /* 0x000fe40000000000 */
[----:B------:R-:W-:-:S06]  /*3860*/  ULEA UR37, UR37, UR5, 0x18 ;  /* 0x0000000525257291 */ /* 0x000fcc000f8ec0ff */
[----:B------:R-:W1:Y:S02]  /*3870*/  LDS.U8 R0, [UR4+0x1c] ;  /* 0x00001c04ff007984 */ /* 0x000e640008000000 */
[----:B-1----:R-:W-:-:S13]  /*3880*/  ISETP.NE.AND P0, PT, R0, RZ, PT ;  /* 0x000000ff0000720c */ /* 0x002fda0003f05270 */
[----:B------:R-:W-:Y:S05]  /*3890*/  @P0 BRA `(.L_x_70) ;  /* 0x0000000000580947 */ /* 0x000fea0003800000 */
[----:B------:R-:W-:-:S13]  /*38a0*/  ELECT P0, URZ, PT ;  /* 0x0000000000ff782f */ /* 0x000fda0003800000 */
[----:B------:R-:W-:Y:S05]  /*38b0*/  @!P0 BRA `(.L_x_71) ;  /* 0x0000000000608947 */ /* 0x000fea0003800000 */
[----:B------:R-:W-:Y:S01]  /*38c0*/  UMOV UR5, 0x10 ;  /* 0x0000001000057882 */ /* 0x000fe20000000000 */
[----:B------:R-:W-:Y:S01]  /*38d0*/  HFMA2 R0, -RZ, RZ, 0, 5.9604644775390625e-08 ;  /* 0x00000001ff007431 */ /* 0x000fe200000001ff */
[----:B------:R-:W-:-:S03]  /*38e0*/  MOV R2, 0xffff ;  /* 0x0000ffff00027802 */ /* 0x000fc60000000f00 */
[----:B------:R-:W-:Y:S04]  /*38f0*/  DEPBAR.LE SB1, 0x36 ;  /* 0x00009d800000791a */ /* 0x000fe80000000000 */
[----:B------:R-:W1:Y:S02]  /*3900*/  UTCATOMSWS.FIND_AND_SET.ALIGN UP0, UR5, UR5 ;  /* 0x00000005000575e3 */ /* 0x000e640008000800 */
[----:B-1----:R-:W-:Y:S01]  /*3910*/  MOV R3, UR5 ;  /* 0x0000000500037c02 */ /* 0x002fe20008000f00 */
[----:B------:R-:W-:Y:S06]  /*3920*/  BRA.U UP0, `(.L_x_72) ;  /* 0x0000000100187547 */ /* 0x000fec000b800000 */
.L_x_73:
[----:B------:R-:W-:Y:S05]  /*3930*/  NANOSLEEP 0x64 ;  /* 0x000000640000795d */ /* 0x000fea0003800000 */
[----:B------:R-:W-:-:S05]  /*3940*/  UMOV UR5, 0x10 ;  /* 0x0000001000057882 */ /* 0x000fca0000000000 */
[----:B------:R-:W-:Y:S04]  /*3950*/  DEPBAR.LE SB1, 0x36 ;  /* 0x00009d800000791a */ /* 0x000fe80000000000 */
[----:B------:R-:W1:Y:S02]  /*3960*/  UTCATOMSWS.FIND_AND_SET.ALIGN UP0, UR5, UR5 ;  /* 0x00000005000575e3 */ /* 0x000e640008000800 */
[----:B-1----:R-:W-:Y:S01]  /*3970*/  MOV R3, UR5 ;  /* 0x0000000500037c02 */ /* 0x002fe20008000f00 */
[----:B------:R-:W-:Y:S05]  /*3980*/  BRA.U !UP0, `(.L_x_73) ;  /* 0xfffffffd08e87547 */ /* 0x000fea000b83ffff */
.L_x_72:
[-C--:B------:R-:W-:Y:S02]  /*3990*/  SHF.L.U32 R2, R2, R3.reuse, RZ ;  /* 0x0000000302027219 */ /* 0x080fe400000006ff */
[----:B------:R-:W-:Y:S01]  /*39a0*/  SHF.L.U32 R0, R0, R3, RZ ;  /* 0x0000000300007219 */ /* 0x000fe200000006ff */
[----:B------:R-:W-:Y:S02]  /*39b0*/  IMAD.SHL.U32 R3, R3, 0x20, RZ ;  /* 0x0000002003037824 */ /* 0x000fe400078e00ff */
[----:B------:R1:W-:Y:S04]  /*39c0*/  ATOMS.OR RZ, [UR4+0x14], R2 ;  /* 0x00001402ffff798c */ /* 0x0003e8000b000004 */
[----:B------:R1:W-:Y:S04]  /*39d0*/  ATOMS.OR RZ, [UR4+0x18], R0 ;  /* 0x00001800ffff798c */ /* 0x0003e8000b000004 */
[----:B------:R1:W-:Y:S01]  /*39e0*/  STS [UR37+0x260], R3 ;  /* 0x00026003ff007988 */ /* 0x0003e20008000825 */
[----:B------:R-:W-:Y:S05]  /*39f0*/  BRA `(.L_x_71) ;  /* 0x0000000000107947 */ /* 0x000fea0003800000 */
.L_x_70:
[----:B------:R-:W-:Y:S02]  /*3a00*/  MOV R0, 0xffffffff ;  /* 0xffffffff00007802 */ /* 0x000fe40000000f00 */
[----:B------:R-:W-:-:S03]  /*3a10*/  MOV R2, 0x3a40 ;  /* 0x00003a4000027802 */ /* 0x000fc60000000f00 */
[----:B------:R1:W-:Y:S04]  /*3a20*/  STS [UR37+0x260], R0 ;  /* 0x00026000ff007988 */ /* 0x0003e80008000825 */
[----:B-1-3-5:R-:W-:Y:S05]  /*3a30*/  CALL.REL.NOINC `($__internal_1_$__cuda_sm10x_tcgen05_guardrail_trap_phase_invalid_during_alloc) ;  /* 0x0000006400607944 */ /* 0x02afea0003c00000 */
.L_x_71:
[----:B------:R-:W-:Y:S05]  /*3a40*/  WARPSYNC.ALL ;  /* 0x0000000000007948 */ /* 0x000fea0003800000 */
[----:B------:R-:W2:Y:S01]  /*3a50*/  S2UR UR6, SR_CgaCtaId ;  /* 0x00000000000679c3 */ /* 0x000ea20000008800 */
[----:B------:R-:W-:Y:S01]  /*3a60*/  UMOV UR4, 0x400 ;  /* 0x0000040000047882 */ /* 0x000fe20000000000 */
[----:B------:R-:W-:-:S06]  /*3a70*/  NOP ;  /* 0x0000000000007918 */ /* 0x000fcc0000000000 */
[----:B------:R-:W-:Y:S06]  /*3a80*/  BAR.ARV 0x6, 0xa0 ;  /* 0x0182800000007b1d */ /* 0x000fec0000002000 */
[----:B------:R-:W4:Y:S01]  /*3a90*/  LDCU UR7, c[0x0][0x38c] ;  /* 0x00007180ff0777ac */ /* 0x000f220008000800 */
[----:B------:R-:W-:Y:S01]  /*3aa0*/  IMAD.MOV.U32 R11, RZ, RZ, 0x1 ;  /* 0x00000001ff0b7424 */ /* 0x000fe200078e00ff */
[----:B------:R-:W-:Y:S01]  /*3ab0*/  CS2R R8, SRZ ;  /* 0x0000000000087805 */ /* 0x000fe2000001ff00 */
[----:B------:R-:W-:Y:S01]  /*3ac0*/  IMAD.MOV.U32 R10, RZ, RZ, RZ ;  /* 0x000000ffff0a7224 */ /* 0x000fe200078e00ff */
[----:B------:R-:W-:Y:S01]  /*3ad0*/  UMOV UR17, URZ ;  /* 0x000000ff00117c82 */ /* 0x000fe20008000000 */
[----:B------:R-:W-:Y:S01]  /*3ae0*/  UMOV UR16, URZ ;  /* 0x000000ff00107c82 */ /* 0x000fe20008000000 */
[----:B------:R-:W-:Y:S01]  /*3af0*/  UMOV UR20, 0x0 ;  /* 0x0000000000147882 */ /* 0x000fe20000000000 */
[----:B------:R-:W-:Y:S01]  /*3b00*/  UMOV UR21, 0x8210010 ;  /* 0x0821001000157882 */ /* 0x000fe20000000000 */
[----:B--2---:R-:W-:Y:S01]  /*3b10*/  ULEA UR6, UR6, UR4, 0x18 ;  /* 0x0000000406067291 */ /* 0x004fe2000f8ec0ff */
[----:B------:R-:W2:Y:S03]  /*3b20*/  LDCU UR4, c[0x0][0x38c] ;  /* 0x00007180ff0477ac */ /* 0x000ea60008000800 */
[----:B------:R-:W-:-:S02]  /*3b30*/  UIADD3 UR11, UPT, UPT, UR6, 0x8600, URZ ;  /* 0x00008600060b7890 */ /* 0x000fc4000fffe0ff */
[----:B----4-:R-:W-:-:S03]  /*3b40*/  UIADD3 UR7, UPT, UPT, UR7, 0x1f, URZ ;  /* 0x0000001f07077890 */ /* 0x010fc6000fffe0ff */
[----:B-1----:R-:W1:Y:S01]  /*3b50*/  LDS R0, [UR6+0x260] ;  /* 0x00026006ff007984 */ /* 0x002e620008000800 */
[----:B------:R-:W-:Y:S02]  /*3b60*/  UIADD3 UR18, UPT, UPT, UR6, 0x20600, URZ ;  /* 0x0002060006127890 */ /* 0x000fe4000fffe0ff */
[----:B------:R-:W-:Y:S02]  /*3b70*/  USHF.R.S32.HI UR5, URZ, 0x1f, UR7 ;  /* 0x0000001fff057899 */ /* 0x000fe40008011407 */
[----:B------:R-:W-:Y:S02]  /*3b80*/  USHF.R.U32.HI UR11, URZ, 0x4, UR11 ;  /* 0x00000004ff0b7899 */ /* 0x000fe4000801160b */
[----:B------:R-:W-:Y:S02]  /*3b90*/  ULEA.HI UR5, UR5, UR7, URZ, 0x5 ;  /* 0x0000000705057291 */ /* 0x000fe4000f8f28ff */
[----:B------:R-:W-:Y:S02]  /*3ba0*/  USHF.R.U32.HI UR18, URZ, 0x4, UR18 ;  /* 0x00000004ff127899 */ /* 0x000fe40008011612 */
[----:B------:R-:W-:-:S02]  /*3bb0*/  USHF.R.S32.HI UR5, URZ, 0x5, UR5 ;  /* 0x00000005ff057899 */ /* 0x000fc40008011405 */
[----:B------:R-:W-:Y:S02]  /*3bc0*/  ULOP3.LUT UR11, UR11, 0x3fff, URZ, 0xc0, !UPT ;  /* 0x00003fff0b0b7892 */ /* 0x000fe4000f8ec0ff */
[----:B------:R-:W-:Y:S02]  /*3bd0*/  UISETP.LT.AND UP0, UPT, UR5, 0x1, UPT ;  /* 0x000000010500788c */ /* 0x000fe4000bf01270 */
[----:B------:R-:W-:Y:S02]  /*3be0*/  ULOP3.LUT UR18, UR18, 0x3fff, URZ, 0xc0, !UPT ;  /* 0x00003fff12127892 */ /* 0x000fe4000f8ec0ff */
[----:B------:R-:W-:Y:S02]  /*3bf0*/  USEL UR10, UR5, 0x1, !UP0 ;  /* 0x00000001050a7887 */ /* 0x000fe4000c000000 */
[----:B------:R-:W-:Y:S02]  /*3c00*/  ULOP3.LUT UR11, UR11, 0x10000, URZ, 0xfc, !UPT ;  /* 0x000100000b0b7892 */ /* 0x000fe4000f8efcff */
[----:B------:R-:W-:-:S02]  /*3c10*/  UIADD3 UR10, UPT, UPT, -UR10, URZ, URZ ;  /* 0x000000ff0a0a7290 */ /* 0x000fc4000fffe1ff */
[----:B--2---:R-:W-:Y:S01]  /*3c20*/  UISETP.GE.AND UP3, UPT, UR4, 0x1, UPT ;  /* 0x000000010400788c */ /* 0x004fe2000bf66270 */
[----:B-1----:R-:W-:-:S15]  /*3c30*/  R2UR UR19, R0 ;  /* 0x00000000001372ca */ /* 0x002fde00000e0000 */
.L_x_80:
[----:B------:R-:W-:Y:S02]  /*3c40*/  LEA R0, R10, UR6, 0x3 ;  /* 0x000000060a007c11 */ /* 0x000fe4000f8e18ff */
[----:B------:R-:W-:Y:S02]  /*3c50*/  SHF.L.U32 R5, R9, 0x1f, RZ ;  /* 0x0000001f09057819 */ /* 0x000fe400000006ff */
[----:B------:R-:W-:Y:S01]  /*3c60*/  PLOP3.LUT P0, PT, PT, PT, UP3, 0x80, 0x8 ;  /* 0x000000000008781c */ /* 0x000fe20003f0f038 */
[----:B------:R-:W-:Y:S01]  /*3c70*/  VIADD R3, R0, 0x1c0 ;  /* 0x000001c000037836 */ /* 0x000fe20000000000 */
[----:B-1----:R-:W1:Y:S02]  /*3c80*/  SYNCS.PHASECHK.TRANS64.TRYWAIT P1, [R0+URZ+0x1b0], R5 ;  /* 0x0001b005000075a7 */ /* 0x002e6400080211ff */
[----:B-1--4-:R-:W-:Y:S09]  /*3c90*/  @!P1 BRA `(.L_x_74) ;  /* 0x0000005c00549947 */ /* 0x012ff20003800000 */
.L_x_182:
[----:B------:R-:W-:Y:S01]  /*3ca0*/  LEA R4, R10, UR6, 0x4 ;  /* 0x000000060a047c11 */ /* 0x000fe2000f8e20ff */
[----:B------:R-:W-:Y:S01]  /*3cb0*/  @UP3 ULEA UR4, UR16, UR6, 0x3 ;  /* 0x0000000610043291 */ /* 0x000fe2000f8e18ff */
[----:B------:R-:W-:Y:S01]  /*3cc0*/  PLOP3.LUT P2, PT, PT, PT, PT, 0x80, 0x8 ;  /* 0x000000000008781c */ /* 0x000fe20003f4f070 */
[----:B------:R-:W-:Y:S01]  /*3cd0*/  ULEA UR9, UR17, UR6, 0x3 ;  /* 0x0000000611097291 */ /* 0x000fe2000f8e18ff */
[----:B------:R-:W-:Y:S02]  /*3ce0*/  PRMT R3, RZ, 0x654, R3 ;  /* 0x00000654ff037816 */ /* 0x000fe40000000003 */
[----:B-1----:R-:W1:Y:S01]  /*3cf0*/  LDS.128 R4, [R4+0x240] ;  /* 0x0002400004047984 */ /* 0x002e620000000c00 */
[----:B------:R-:W-:Y:S02]  /*3d00*/  @P0 SHF.L.U32 R2, R8, 0x1f, RZ ;  /* 0x0000001f08020819 */ /* 0x000fe400000006ff */
[----:B------:R-:W-:Y:S01]  /*3d10*/  SHF.L.U32 R0, R11, 0x1f, RZ ;  /* 0x0000001f0b007819 */ /* 0x000fe200000006ff */
[----:B------:R-:W-:Y:S01]  /*3d20*/  @!PT LDS RZ, [RZ] ;  /* 0x00000000fffff984 */ /* 0x000fe20000000800 */
[----:B------:R-:W-:Y:S01]  /*3d30*/  @!PT LDS RZ, [RZ] ;  /* 0x00000000fffff984 */ /* 0x000fe20000000800 */
[----:B------:R-:W-:Y:S01]  /*3d40*/  @!PT LDS RZ, [RZ] ;  /* 0x00000000fffff984 */ /* 0x000fe20000000800 */
[----:B------:R-:W-:Y:S01]  /*3d50*/  @!PT LDS RZ, [RZ] ;  /* 0x00000000fffff984 */ /* 0x000fe20000000800 */
[----:B------:R2:W-:Y:S06]  /*3d60*/  MEMBAR.ALL.CTA ;  /* 0x0000000000007992 */ /* 0x0005ec0000008000 */
[----:B--2---:R-:W2:Y:S02]  /*3d70*/  FENCE.VIEW.ASYNC.S ;  /* 0x00000000000073c6 */ /* 0x004ea40000000000 */
[----:B--2---:R2:W-:Y:S01]  /*3d80*/  SYNCS.ARRIVE.TRANS64.RED.A1T0 RZ, [R3+URZ], RZ ;  /* 0x000000ff03ff79a7 */ /* 0x0045e200081004ff */
[----:B------:R2:W4:Y:S01]  /*3d90*/  @P0 SYNCS.PHASECHK.TRANS64.TRYWAIT P2, [UR4], R2 ;  /* 0x00000002ff0005a7 */ /* 0x0005220008041104 */
[----:B-1----:R-:W-:Y:S01]  /*3da0*/  LOP3.LUT P1, RZ, R6, 0x1, RZ, 0xc0, !PT ;  /* 0x0000000106ff7812 */ /* 0x002fe2000782c0ff */
[----:B------:R-:W1:Y:S02]  /*3db0*/  SYNCS.PHASECHK.TRANS64.TRYWAIT P0, [UR9+0x1f0], R0 ;  /* 0x0001f000ff0075a7 */ /* 0x000e640008001109 */
[----:B-12-4-:R-:W-:Y:S10]  /*3dc0*/  @!P0 BRA `(.L_x_75) ;  /* 0x0000005c001c8947 */ /* 0x016ff40003800000 */
.L_x_184:
[----:B------:R-:W-:Y:S01]  /*3dd0*/  IADD3 R10, PT, PT, R10, 0x1, RZ ;  /* 0x000000010a0a7810 */ /* 0x000fe20007ffe0ff */
[----:B------:R-:W-:Y:S06]  /*3de0*/  BRA.U !UP3, `(.L_x_76) ;  /* 0x000000010b8c7547 */ /* 0x000fec000b800000 */
[----:B------:R-:W-:Y:S02]  /*3df0*/  ULEA UR8, UR17, UR19, 0x7 ;  /* 0x0000001311087291 */ /* 0x000fe4000f8e38ff */
[----:B------:R-:W-:Y:S01]  /*3e00*/  UPLOP3.LUT UP4, UPT, UPT, UPT, UPT, 0x40, 0x4 ;  /* 0x000000000004789c */ /* 0x000fe20003f8e870 */
[----:B------:R-:W-:Y:S01]  /*3e10*/  UMOV UR15, UR10 ;  /* 0x0000000a000f7c82 */ /* 0x000fe20008000000 */
[----:B------:R-:W-:Y:S01]  /*3e20*/  UMOV UR14, UR5 ;  /* 0x00000005000e7c82 */ /* 0x000fe20008000000 */
[----:B------:R-:W-:-:S08]  /*3e30*/  UMOV UR13, UR16 ;  /* 0x00000010000d7c82 */ /* 0x000fd00008000000 */
.L_x_79:
[----:B------:R-:W-:Y:S02]  /*3e40*/  UIADD3 UR15, UPT, UPT, UR15, 0x1, URZ ;  /* 0x000000010f0f7890 */ /* 0x000fe4000fffe0ff */
[----:B--2---:R-:W-:Y:S02]  /*3e50*/  ULEA UR7, UR13, UR6, 0x3 ;  /* 0x000000060d077291 */ /* 0x004fe4000f8e18ff */
[----:B------:R-:W-:Y:S01]  /*3e60*/  UISETP.NE.AND UP0, UPT, UR15, URZ, UPT ;  /* 0x000000ff0f00728c */ /* 0x000fe2000bf05270 */
[----:B----4-:R-:W-:Y:S10]  /*3e70*/  @P2 BRA `(.L_x_77) ;  /* 0x00000000000c2947 */ /* 0x010ff40003800000 */
[----:B-1----:R-:W-:Y:S04]  /*3e80*/  SHF.L.U32 R3, R8, 0x1f, RZ ;  /* 0x0000001f08037819 */ /* 0x002fe800000006ff */
[----:B------:R-:W1:Y:S02]  /*3e90*/  SYNCS.PHASECHK.TRANS64.TRYWAIT P0, [UR7], R3 ;  /* 0x00000003ff0075a7 */ /* 0x000e640008001107 */
[----:B-1----:R-:W-:Y:S05]  /*3ea0*/  @!P0 BRA `(.L_x_78) ;  /* 0x0000005800fc8947 */ /* 0x002fea0003800000 */
.L_x_77:
[----:B------:R-:W-:Y:S01]  /*3eb0*/  UISETP.NE.AND UP1, UPT, UR14, 0x1, UPT ;  /* 0x000000010e00788c */ /* 0x000fe2000bf25270 */
[----:B------:R-:W-:Y:S01]  /*3ec0*/  PLOP3.LUT P2, PT, PT, PT, PT, 0x80, 0x8 ;  /* 0x000000000008781c */ /* 0x000fe20003f4f070 */
[----:B------:R-:W-:Y:S02]  /*3ed0*/  UIADD3 UR16, UPT, UPT, UR13, 0x1, URZ ;  /* 0x000000010d107890 */ /* 0x000fe4000fffe0ff */
[----:B------:R-:W-:Y:S02]  /*3ee0*/  UIADD3 UR7, UPT, UPT, UR7, 0xc0, URZ ;  /* 0x000000c007077890 */ /* 0x000fe4000fffe0ff */
[----:B------:R-:W-:Y:S01]  /*3ef0*/  UISETP.NE.AND UP2, UPT, UR16, 0x18, UPT ;  /* 0x000000181000788c */ /* 0x000fe2000bf45270 */
[----:B------:R-:W-:Y:S01]  /*3f00*/  PLOP3.LUT P0, PT, PT, PT, UP1, 0x80, 0x8 ;  /* 0x000000000008781c */ /* 0x000fe20003f0f018 */
[----:B------:R-:W-:Y:S02]  /*3f10*/  UIADD3 UR14, UPT, UPT, UR14, -0x1, URZ ;  /* 0xffffffff0e0e7890 */ /* 0x000fe4000fffe0ff */
[----:B------:R-:W-:Y:S02]  /*3f20*/  USEL UR12, URZ, 0x1, UP2 ;  /* 0x00000001ff0c7887 */ /* 0x000fe40009000000 */
[----:B------:R-:W-:Y:S01]  /*3f30*/  USEL UR16, UR16, URZ, UP2 ;  /* 0x000000ff10107287 */ /* 0x000fe20009000000 */
[----:B------:R-:W-:Y:S01]  /*3f40*/  UMOV UR23, 0x40004040 ;  /* 0x4000404000177882 */ /* 0x000fe20000000000 */
[----:B------:R-:W-:Y:S02]  /*3f50*/  UMOV UR25, 0xc0004010 ;  /* 0xc000401000197882 */ /* 0x000fe40000000000 */
[----:B------:R-:W-:Y:S01]  /*3f60*/  @UP1 ULEA UR4, UR16, UR6, 0x3 ;  /* 0x0000000610041291 */ /* 0x000fe2000f8e18ff */
[----:B------:R-:W-:Y:S04]  /*3f70*/  LOP3.LUT R8, R8, UR12, RZ, 0x3c, !PT ;  /* 0x0000000c08087c12 */ /* 0x000fe8000f8e3cff */
[----:B-1----:R-:W-:Y:S04]  /*3f80*/  @P0 SHF.L.U32 R0, R8, 0x1f, RZ ;  /* 0x0000001f08000819 */ /* 0x002fe800000006ff */
[----:B------:R2:W4:Y:S01]  /*3f90*/  @P0 SYNCS.PHASECHK.TRANS64.TRYWAIT P2, [UR4], R0 ;  /* 0x00000000ff0005a7 */ /* 0x0005220008041104 */
[----:B------:R-:W-:Y:S03]  /*3fa0*/  USHF.L.U32 UR4, UR13, 0x8, URZ ;  /* 0x000000080d047899 */ /* 0x000fe600080006ff */
[----:B------:R-:W-:Y:S01]  /*3fb0*/  UMOV UR13, UR16 ;  /* 0x00000010000d7c82 */ /* 0x000fe20008000000 */
[----:B------:R-:W-:Y:S02]  /*3fc0*/  UIADD3 UR22, UPT, UPT, UR18, UR4, URZ ;  /* 0x0000000412167290 */ /* 0x000fe4000fffe0ff */
[----:B------:R-:W-:Y:S09]  /*3fd0*/  UIADD3 UR24, UPT, UPT, UR4, UR11, URZ ;  /* 0x0000000b04187290 */ /* 0x000ff2000fffe0ff */
[----:B------:R2:W-:Y:S01]  /*3fe0*/  UTCQMMA gdesc[UR24], gdesc[UR22], tmem[UR8], tmem[UR20], idesc[UR21], UP4 ;  /* 0x00ff1416180075ea */ /* 0x0005e2000a000308 */
[----:B------:R-:W-:Y:S01]  /*3ff0*/  UPLOP3.LUT UP4, UPT, UPT, UPT, UPT, 0x80, 0x8 ;  /* 0x000000000008789c */ /* 0x000fe20003f8f070 */
[----:B------:R2:W-:Y:S01]  /*4000*/  UTCBAR [UR7], URZ ;  /* 0x000000ff070073e9 */ /* 0x0005e200080000ff */
[----:B------:R-:W-:Y:S09]  /*4010*/  BRA.U UP0, `(.L_x_79) ;  /* 0xfffffffd00887547 */ /* 0x000ff2000b83ffff */
.L_x_76:
[----:B------:R-:W-:Y:S01]  /*4020*/  UIADD3 UR17, UPT, UPT, UR17, 0x1, URZ ;  /* 0x0000000111117890 */ /* 0x000fe2000fffe0ff */
[C---:B------:R-:W-:Y:S01]  /*4030*/  ISETP.NE.AND P0, PT, R10.reuse, 0x2, PT ;  /* 0x000000020a00780c */ /* 0x040fe20003f05270 */
[----:B------:R-:W-:Y:S02]  /*4040*/  UIADD3 UR9, UPT, UPT, UR9, 0x1d0, URZ ;  /* 0x000001d009097890 */ /* 0x000fe4000fffe0ff */
[----:B------:R-:W-:Y:S01]  /*4050*/  UISETP.NE.AND UP0, UPT, UR17, 0x4, UPT ;  /* 0x000000041100788c */ /* 0x000fe2000bf05270 */
[----:B-12---:R-:W-:Y:S02]  /*4060*/  SEL R0, RZ, 0x1, P0 ;  /* 0x00000001ff007807 */ /* 0x006fe40000000000 */
[----:B------:R-:W-:Y:S01]  /*4070*/  SEL R10, R10, RZ, P0 ;  /* 0x000000ff0a0a7207 */ /* 0x000fe20000000000 */
[----:B------:R-:W-:Y:S01]  /*4080*/  USEL UR4, URZ, 0x1, UP0 ;  /* 0x00000001ff047887 */ /* 0x000fe20008000000 */
[----:B------:R-:W-:Y:S01]  /*4090*/  LOP3.LUT R9, R9, R0, RZ, 0x3c, !PT ;  /* 0x0000000009097212 */ /* 0x000fe200078e3cff */
[----:B------:R-:W-:Y:S01]  /*40a0*/  USEL UR17, UR17, URZ, UP0 ;  /* 0x000000ff11117287 */ /* 0x000fe20008000000 */
[----:B------:R1:W-:Y:S03]  /*40b0*/  UTCBAR [UR9], URZ ;  /* 0x000000ff090073e9 */ /* 0x0003e600080000ff */
[----:B------:R-:W-:Y:S01]  /*40c0*/  LOP3.LUT R11, R11, UR4, RZ, 0x3c, !PT ;  /* 0x000000040b0b7c12 */ /* 0x000fe2000f8e3cff */
[----:B------:R-:W-:Y:S07]  /*40d0*/  @P1 BRA `(.L_x_80) ;  /* 0xfffffff800d81947 */ /* 0x000fee000383ffff */
[----:B------:R-:W2:Y:S01]  /*40e0*/  S2UR UR4, SR_CgaCtaId ;  /* 0x00000000000479c3 */ /* 0x000ea20000008800 */
[----:B------:R-:W-:Y:S01]  /*40f0*/  ELECT P0, URZ, PT ;  /* 0x0000000000ff782f */ /* 0x000fe20003800000 */
[----:B------:R-:W-:Y:S01]  /*4100*/  IMAD.MOV.U32 R0, RZ, RZ, 0x1 ;  /* 0x00000001ff007424 */ /* 0x000fe200078e00ff */
[----:B------:R-:W-:Y:S01]  /*4110*/  UIADD3 UR6, UPT, UPT, UR6, 0x1f0, URZ ;  /* 0x000001f006067890 */ /* 0x000fe2000fffe0ff */
[----:B------:R-:W-:Y:S01]  /*4120*/  SHF.L.U32 R3, R11, 0x1f, RZ ;  /* 0x0000001f0b037819 */ /* 0x000fe200000006ff */
[----:B------:R-:W-:-:S03]  /*4130*/  UMOV UR5, 0x40 ;  /* 0x0000004000057882 */ /* 0x000fc60000000000 */
[----:B------:R-:W-:Y:S01]  /*4140*/  UVIRTCOUNT.DEALLOC.SMPOOL 0x80 ;  /* 0x000000800000784c */ /* 0x000fe20000000000 */
[----:B--2---:R-:W-:Y:S02]  /*4150*/  ULEA UR4, UR4, UR5, 0x18 ;  /* 0x0000000504047291 */ /* 0x004fe4000f8ec0ff */
[----:B------:R-:W-:-:S07]  /*4160*/  ULEA UR5, UR17, UR6, 0x3 ;  /* 0x0000000611057291 */ /* 0x000fce000f8e18ff */
[----:B------:R2:W-:Y:S02]  /*4170*/  @P0 STS.U8 [UR4+0x1c], R0 ;  /* 0x00001c00ff000988 */ /* 0x0005e40008000004 */
[----:B------:R-:W3:Y:S02]  /*4180*/  SYNCS.PHASECHK.TRANS64.TRYWAIT P0, [UR5], R3 ;  /* 0x00000003ff0075a7 */ /* 0x000ee40008001105 */
[----:B--23--:R-:W-:Y:S05]  /*4190*/  @!P0 BRA `(.L_x_81) ;  /* 0x0000005800588947 */ /* 0x00cfea0003800000 */
.L_x_187:
[----:B------:R-:W-:-:S04]  /*41a0*/  UIADD3 UR7, UPT, UPT, UR17, 0x1, URZ ;  /* 0x0000000111077890 */ /* 0x000fc8000fffe0ff */
[----:B------:R-:W-:-:S04]  /*41b0*/  UISETP.NE.AND UP0, UPT, UR7, 0x4, UPT ;  /* 0x000000040700788c */ /* 0x000fc8000bf05270 */
[----:B------:R-:W-:Y:S02]  /*41c0*/  USEL UR8, URZ, 0x1, UP0 ;  /* 0x00000001ff087887 */ /* 0x000fe40008000000 */
[----:B------:R-:W-:-:S04]  /*41d0*/  USEL UR7, UR7, URZ, UP0 ;  /* 0x000000ff07077287 */ /* 0x000fc80008000000 */
[----:B------:R-:W-:Y:S01]  /*41e0*/  ULEA UR5, UR7, UR6, 0x3 ;  /* 0x0000000607057291 */ /* 0x000fe2000f8e18ff */
[----:B------:R-:W-:-:S04]  /*41f0*/  LOP3.LUT R2, R11, UR8, RZ, 0x3c, !PT ;  /* 0x000000080b027c12 */ /* 0x000fc8000f8e3cff */
[----:B--2---:R-:W-:-:S04]  /*4200*/  SHF.L.U32 R3, R2, 0x1f, RZ ;  /* 0x0000001f02037819 */ /* 0x004fc800000006ff */
[----:B------:R-:W2:Y:S02]  /*4210*/  SYNCS.PHASECHK.TRANS64.TRYWAIT P0, [UR5], R3 ;  /* 0x00000003ff0075a7 */ /* 0x000ea40008001105 */
[----:B--2---:R-:W-:Y:S05]  /*4220*/  @!P0 BRA `(.L_x_82) ;  /* 0x00000058004c8947 */ /* 0x004fea0003800000 */
.L_x_189:
        /* <DEDUP_REMOVED lines=9> */
.L_x_191:
[----:B------:R-:W-:-:S04]  /*42c0*/  UIADD3 UR7, UPT, UPT, UR7, 0x1, URZ ;  /* 0x0000000107077890 */ /* 0x000fc8000fffe0ff */
[----:B------:R-:W-:-:S04]  /*42d0*/  UISETP.NE.AND UP0, UPT, UR7, 0x4, UPT ;  /* 0x000000040700788c */ /* 0x000fc8000bf05270 */
[----:B------:R-:W-:Y:S02]  /*42e0*/  USEL UR5, URZ, 0x1, UP0 ;  /* 0x00000001ff057887 */ /* 0x000fe40008000000 */
[----:B------:R-:W-:-:S04]  /*42f0*/  USEL UR7, UR7, URZ, UP0 ;  /* 0x000000ff07077287 */ /* 0x000fc80008000000 */
[----:B------:R-:W-:Y:S01]  /*4300*/  ULEA UR7, UR7, UR6, 0x3 ;  /* 0x0000000607077291 */ /* 0x000fe2000f8e18ff */
[----:B--2---:R-:W-:-:S04]  /*4310*/  LOP3.LUT R3, R2, UR5, RZ, 0x3c, !PT ;  /* 0x0000000502037c12 */ /* 0x004fc8000f8e3cff */
[----:B------:R-:W-:-:S04]  /*4320*/  SHF.L.U32 R3, R3, 0x1f, RZ ;  /* 0x0000001f03037819 */ /* 0x000fc800000006ff */
[----:B------:R-:W2:Y:S02]  /*4330*/  SYNCS.PHASECHK.TRANS64.TRYWAIT P0, [UR7], R3 ;  /* 0x00000003ff0075a7 */ /* 0x000ea40008001107 */
[----:B--2---:R-:W-:Y:S05]  /*4340*/  @!P0 BRA `(.L_x_84) ;  /* 0x0000005800348947 */ /* 0x004fea0003800000 */
.L_x_193:
[----:B------:R-:W-:Y:S01]  /*4350*/  NOP ;  /* 0x0000000000007918 */ /* 0x000fe20000000000 */
[----:B--2---:R-:W2:Y:S01]  /*4360*/  LDS R0, [UR4+0x14] ;  /* 0x00001404ff007984 */ /* 0x004ea20008000800 */
[----:B------:R-:W-:Y:S01]  /*4370*/  ULOP3.LUT UR6, UR19, 0xffff, URZ, 0xc0, !UPT ;  /* 0x0000ffff13067892 */ /* 0x000fe2000f8ec0ff */
[----:B------:R-:W-:Y:S01]  /*4380*/  UMOV UR8, 0xffff ;  /* 0x0000ffff00087882 */ /* 0x000fe20000000000 */
[----:B------:R-:W-:Y:S02]  /*4390*/  UMOV UR5, 0x1 ;  /* 0x0000000100057882 */ /* 0x000fe40000000000 */
[----:B------:R-:W-:-:S04]  /*43a0*/  USHF.R.U32.HI UR6, URZ, 0x5, UR6 ;  /* 0x00000005ff067899 */ /* 0x000fc80008011606 */
[----:B------:R-:W-:Y:S02]  /*43b0*/  USHF.L.U32 UR8, UR8, UR6, URZ ;  /* 0x0000000608087299 */ /* 0x000fe400080006ff */
[----:B------:R-:W-:-:S04]  /*43c0*/  USHF.L.U32 UR5, UR5, UR6, URZ ;  /* 0x0000000605057299 */ /* 0x000fc800080006ff */
[----:B--2---:R-:W-:-:S04]  /*43d0*/  LOP3.LUT R0, R0, UR8, RZ, 0xc0, !PT ;  /* 0x0000000800007c12 */ /* 0x004fc8000f8ec0ff */
[----:B------:R-:W-:-:S13]  /*43e0*/  ISETP.NE.AND P0, PT, R0, UR8, PT ;  /* 0x0000000800007c0c */ /* 0x000fda000bf05270 */
[----:B------:R-:W-:Y:S05]  /*43f0*/  @P0 BRA `(.L_x_85) ;  /* 0x0000000000580947 */ /* 0x000fea0003800000 */
[----:B------:R-:W2:Y:S02]  /*4400*/  LDS R0, [UR4+0x18] ;  /* 0x00001804ff007984 */ /* 0x000ea40008000800 */
[----:B--2---:R-:W-:-:S04]  /*4410*/  LOP3.LUT R0, R0, UR5, RZ, 0xc0, !PT ;  /* 0x0000000500007c12 */ /* 0x004fc8000f8ec0ff */
[----:B------:R-:W-:-:S13]  /*4420*/  ISETP.NE.AND P0, PT, R0, UR5, PT ;  /* 0x0000000500007c0c */ /* 0x000fda000bf05270 */
[----:B------:R-:W-:Y:S05]  /*4430*/  @P0 BRA `(.L_x_86) ;  /* 0x00000000003c0947 */ /* 0x000fea0003800000 */
[----:B------:R-:W2:Y:S01]  /*4440*/  S2R R2, SR_LANEID ;  /* 0x0000000000027919 */ /* 0x000ea20000000000 */
[----:B------:R-:W-:Y:S01]  /*4450*/  ULOP3.LUT UR8, URZ, UR8, URZ, 0x33, !UPT ;  /* 0x00000008ff087292 */ /* 0x000fe2000f8e33ff */
[----:B------:R-:W-:Y:S01]  /*4460*/  LOP3.LUT R4, RZ, UR5, RZ, 0x33, !PT ;  /* 0x00000005ff047c12 */ /* 0x000fe2000f8e33ff */
[----:B------:R-:W-:Y:S02]  /*4470*/  VOTEU.ANY UR7, UPT, PT ;  /* 0x0000000000077886 */ /* 0x000fe400038e0100 */
[----:B------:R-:W-:Y:S01]  /*4480*/  UFLO.U32 UR7, UR7 ;  /* 0x00000007000772bd */ /* 0x000fe200080e0000 */
[----:B------:R-:W3:Y:S01]  /*4490*/  REDUX UR5, R4 ;  /* 0x00000000040573c4 */ /* 0x000ee20000000000 */
[----:B------:R-:W-:-:S06]  /*44a0*/  IMAD.U32 R0, RZ, RZ, UR8 ;  /* 0x00000008ff007e24 */ /* 0x000fcc000f8e00ff */
[----:B------:R1:W-:Y:S01]  /*44b0*/  UTCATOMSWS.AND URZ, UR8 ;  /* 0x0000000800ff79e3 */ /* 0x0003e20008000000 */
[----:B------:R-:W4:Y:S01]  /*44c0*/  REDUX UR6, R0 ;  /* 0x00000000000673c4 */ /* 0x000f220000000000 */
[----:B--2---:R-:W-:Y:S01]  /*44d0*/  ISETP.EQ.U32.AND P0, PT, R2, UR7, PT ;  /* 0x0000000702007c0c */ /* 0x004fe2000bf02070 */
[----:B---3--:R-:W-:Y:S01]  /*44e0*/  IMAD.U32 R2, RZ, RZ, UR5 ;  /* 0x00000005ff027e24 */ /* 0x008fe2000f8e00ff */
[----:B----4-:R-:W-:-:S11]  /*44f0*/  MOV R3, UR6 ;  /* 0x0000000600037c02 */ /* 0x010fd60008000f00 */
[----:B------:R1:W-:Y:S04]  /*4500*/  @P0 ATOMS.AND RZ, [UR4+0x14], R3 ;  /* 0x00001403ffff098c */ /* 0x0003e8000a800004 */
[----:B------:R1:W-:Y:S01]  /*4510*/  @P0 ATOMS.AND RZ, [UR4+0x18], R2 ;  /* 0x00001802ffff098c */ /* 0x0003e2000a800004 */
[----:B------:R-:W-:Y:S05]  /*4520*/  BRA `(.L_x_87) ;  /* 0x0000000000147947 */ /* 0x000fea0003800000 */
.L_x_86:
[----:B------:R-:W-:Y:S02]  /*4530*/  MOV R2, 0x4550 ;  /* 0x0000455000027802 */ /* 0x000fe40000000f00 */
[----:B-1--45:R-:W-:Y:S05]  /*4540*/  CALL.REL.NOINC `($__internal_0_$__cuda_sm10x_tcgen05_guardrail_trap_col_being_dealloced_not_returned_by_alloc) ;  /* 0x0000005800907944 */ /* 0x032fea0003c00000 */
[----:B------:R-:W-:Y:S05]  /*4550*/  BRA `(.L_x_87) ;  /* 0x0000000000087947 */ /* 0x000fea0003800000 */
.L_x_85:
[----:B------:R-:W-:Y:S02]  /*4560*/  MOV R2, 0x4580 ;  /* 0x0000458000027802 */ /* 0x000fe40000000f00 */
[----:B-1--45:R-:W-:Y:S05]  /*4570*/  CALL.REL.NOINC `($__internal_2_$__cuda_sm10x_tcgen05_guardrail_trap_unallocated_columns_being_dealloced) ;  /* 0x00000058009c7944 */ /* 0x032fea0003c00000 */
.L_x_87:
[----:B------:R-:W-:Y:S01]  /*4580*/  NOP ;  /* 0x0000000000007918 */ /* 0x000fe20000000000 */
[----:B-1----:R-:W-:Y:S05]  /*4590*/  EXIT ;  /* 0x000000000000794d */ /* 0x002fea0003800000 */
.L_x_69:
[----:B------:R-:W-:-:S09]  /*45a0*/  UISETP.NE.OR UP2, UPT, UR8, 0x3, !UP2 ;  /* 0x000000030800788c */ /* 0x000fd2000d745670 */
[----:B------:R-:W-:Y:S05]  /*45b0*/  BRA.U UP2, `(.L_x_88) ;  /* 0x0000000d02407547 */ /* 0x000fea000b800000 */
[----:B------:R-:W1:Y:S01]  /*45c0*/  LDC R0, c[0x0][0xb30] ;  /* 0x0002cc00ff007b82 */ /* 0x000e620000000800 */
[----:B------:R-:W2:Y:S01]  /*45d0*/  LDCU.64 UR8, c[0x0][0x888] ;  /* 0x00011100ff0877ac */ /* 0x000ea20008000a00 */
[----:B------:R-:W-:Y:S02]  /*45e0*/  HFMA2 R29, -RZ, RZ, 0, 0 ;  /* 0x00000000ff1d7431 */ /* 0x000fe400000001ff */
[----:B------:R-:W-:Y:S01]  /*45f0*/  IMAD.MOV.U32 R31, RZ, RZ, 0x1 ;  /* 0x00000001ff1f7424 */ /* 0x000fe200078e00ff */
[----:B------:R-:W-:Y:S01]  /*4600*/  MOV R23, 0x2000 ;  /* 0x0000200000177802 */ /* 0x000fe20000000f00 */
[----:B------:R-:W4:Y:S01]  /*4610*/  LDCU.64 UR4, c[0x0][0x890] ;  /* 0x00011200ff0477ac */ /* 0x000f220008000a00 */
[----:B------:R-:W-:Y:S01]  /*4620*/  IMAD.MOV.U32 R30, RZ, RZ, RZ ;  /* 0x000000ffff1e7224 */ /* 0x000fe200078e00ff */
[----:B------:R-:W3:Y:S01]  /*4630*/  LDC R19, c[0x0][0x370] ;  /* 0x0000dc00ff137b82 */ /* 0x000ee20000000800 */
[----:B------:R-:W-:Y:S01]  /*4640*/  UMOV UR7, 0x400 ;  /* 0x0000040000077882 */ /* 0x000fe20000000000 */
[----:B------:R-:W-:-:S02]  /*4650*/  UPLOP3.LUT UP1, UPT, UPT, UPT, UPT, 0x40, 0x4 ;  /* 0x000000000004789c */ /* 0x000fc40003f2e870 */
[----:B------:R-:W-:-:S04]  /*4660*/  ULEA UR7, UR37, UR7, 0x18 ;  /* 0x0000000725077291 */ /* 0x000fc8000f8ec0ff */
[----:B------:R-:W3:Y:S01]  /*4670*/  LDC R2, c[0x0][0xb0c] ;  /* 0x0002c300ff027b82 */ /* 0x000ee20000000800 */
[----:B------:R-:W-:Y:S02]  /*4680*/  UIADD3 UR13, UPT, UPT, UR7, 0x188, URZ ;  /* 0x00000188070d7890 */ /* 0x000fe4000fffe0ff */
[----:B--2---:R-:W-:Y:S02]  /*4690*/  UISETP.NE.U32.AND UP2, UPT, UR8, URZ, UPT ;  /* 0x000000ff0800728c */ /* 0x004fe4000bf45070 */
[----:B------:R-:W-:Y:S02]  /*46a0*/  UIADD3 UR17, UPT, UPT, UR7, 0x180, URZ ;  /* 0x0000018007117890 */ /* 0x000fe4000fffe0ff */
[----:B----4-:R-:W-:Y:S01]  /*46b0*/  UISETP.NE.U32.AND UP3, UPT, UR4, URZ, UPT ;  /* 0x000000ff0400728c */ /* 0x010fe2000bf65070 */
[----:B------:R-:W2:Y:S01]  /*46c0*/  LDC R18, c[0x0][0xb20] ;  /* 0x0002c800ff127b82 */ /* 0x000ea20000000800 */
[----:B-1----:R-:W-:Y:S01]  /*46d0*/  ISETP.NE.AND P1, PT, R0, 0x1, PT ;  /* 0x000000010000780c */ /* 0x002fe20003f25270 */
[----:B------:R-:W-:-:S02]  /*46e0*/  UISETP.NE.AND.EX UP2, UPT, UR9, URZ, UPT, UP2 ;  /* 0x000000ff0900728c */ /* 0x000fc4000bf45320 */
[----:B------:R-:W-:Y:S02]  /*46f0*/  UPRMT UR13, UR37, 0x654, UR13 ;  /* 0x00000654250d7896 */ /* 0x000fe4000800000d */
[----:B------:R-:W-:Y:S02]  /*4700*/  UISETP.NE.AND.EX UP3, UPT, UR5, URZ, UPT, UP3 ;  /* 0x000000ff0500728c */ /* 0x000fe4000bf65330 */
[----:B------:R-:W1:Y:S08]  /*4710*/  LDC.64 R32, c[0x0][0x348] ;  /* 0x0000d200ff207b82 */ /* 0x000e700000000a00 */
[----:B------:R-:W4:Y:S08]  /*4720*/  LDC.64 R16, c[0x0][0xb10] ;  /* 0x0002c400ff107b82 */ /* 0x000f300000000a00 */
[----:B------:R-:W1:Y:S08]  /*4730*/  LDC.64 R6, c[0x0][0xb18] ;  /* 0x0002c600ff067b82 */ /* 0x000e700000000a00 */
[----:B------:R-:W1:Y:S08]  /*4740*/  LDC.64 R4, c[0x0][0xb28] ;  /* 0x0002ca00ff047b82 */ /* 0x000e700000000a00 */
[----:B--23--:R-:W1:Y:S02]  /*4750*/  LDC R22, c[0x0][0x374] ;  /* 0x0000dd00ff167b82 */ /* 0x00ce640000000800 */
.L_x_97:
[C---:B------:R-:W-:Y:S02]  /*4760*/  LEA R0, R30.reuse, UR7, 0x3 ;  /* 0x000000071e007c11 */ /* 0x040fe4000f8e18ff */
[----:B------:R-:W-:Y:S02]  /*4770*/  SHF.L.U32 R3, R29, 0x1f, RZ ;  /* 0x0000001f1d037819 */ /* 0x000fe400000006ff */
[----:B------:R-:W-:Y:S02]  /*4780*/  LEA R24, R30, UR7, 0x4 ;  /* 0x000000071e187c11 */ /* 0x000fe4000f8e20ff */
[----:B--2---:R-:W2:Y:S02]  /*4790*/  SYNCS.PHASECHK.TRANS64.TRYWAIT P0, [R0+URZ+0x1b0], R3 ;  /* 0x0001b003000075a7 */ /* 0x004ea400080011ff */
[----:B--2---:R-:W-:Y:S05]  /*47a0*/  @!P0 BRA `(.L_x_89) ;  /* 0x0000005400348947 */ /* 0x004fea0003800000 */
.L_x_194:
[----:B------:R-:W-:Y:S01]  /*47b0*/  ISETP.GE.AND P0, PT, R72, 0x1, PT ;  /* 0x000000014800780c */ /* 0x000fe20003f06270 */
[----:B------:R-:W3:Y:S01]  /*47c0*/  LDS.128 R24, [R24+0x240] ;  /* 0x0002400018187984 */ /* 0x000ee20000000c00 */
[----:B--2---:R-:W-:Y:S01]  /*47d0*/  VIADD R0, R0, 0x1c0 ;  /* 0x000001c000007836 */ /* 0x004fe20000000000 */
[----:B------:R-:W-:Y:S01]  /*47e0*/  @!PT LDS RZ, [RZ] ;  /* 0x00000000fffff984 */ /* 0x000fe20000000800 */
[----:B------:R-:W-:Y:S01]  /*47f0*/  @!PT LDS RZ, [RZ] ;  /* 0x00000000fffff984 */ /* 0x000fe20000000800 */
[----:B------:R-:W-:Y:S01]  /*4800*/  @!PT LDS RZ, [RZ] ;  /* 0x00000000fffff984 */ /* 0x000fe20000000800 */
[----:B------:R-:W-:Y:S01]  /*4810*/  @!PT LDS RZ, [RZ] ;  /* 0x00000000fffff984 */ /* 0x000fe20000000800 */
[----:B------:R2:W-:Y:S06]  /*4820*/  MEMBAR.ALL.CTA ;  /* 0x0000000000007992 */ /* 0x0005ec0000008000 */
[----:B--2---:R-:W2:Y:S01]  /*4830*/  FENCE.VIEW.ASYNC.S ;  /* 0x00000000000073c6 */ /* 0x004ea20000000000 */
[----:B------:R-:W-:Y:S04]  /*4840*/  PRMT R0, RZ, 0x654, R0 ;  /* 0x00000654ff007816 */ /* 0x000fe80000000000 */
[----:B--2---:R2:W-:Y:S01]  /*4850*/  SYNCS.ARRIVE.TRANS64.RED.A1T0 RZ, [R0+URZ], RZ ;  /* 0x000000ff00ff79a7 */ /* 0x0045e200081004ff */
[----:B---3--:R-:W-:Y:S11]  /*4860*/  LOP3.LUT P3, RZ, R26, 0x1, RZ, 0xc0, !PT ;  /* 0x000000011aff7812 */ /* 0x008ff6000786c0ff */
[----:B------:R-:W-:Y:S02]  /*4870*/  @!UPT UIADD3 URZ, UPT, UPT, URZ, URZ, URZ ;  /* 0x000000fffffff290 */ /* 0x000fe4000fffe0ff */
[----:B------:R-:W-:Y:S02]  /*4880*/  @P3 MOV R13, R24 ;  /* 0x00000018000d3202 */ /* 0x000fe40000000f00 */
[----:B------:R-:W-:Y:S01]  /*4890*/  @P3 LOP3.LUT R8, R25, 0xffff, RZ, 0xc0, !PT ;  /* 0x0000ffff19083812 */ /* 0x000fe200078ec0ff */
[----:B--2---:R-:W-:Y:S06]  /*48a0*/  @!P0 BRA `(.L_x_90) ;  /* 0x0000000000a48947 */ /* 0x004fec0003800000 */
[----:B-1----:R-:W-:Y:S01]  /*48b0*/  IMAD.HI.U32 R35, R22, R7, RZ ;  /* 0x0000000716237227 */ /* 0x002fe200078e00ff */
[----:B------:R-:W-:Y:S02]  /*48c0*/  ISETP.NE.AND P0, PT, R6, 0x1, PT ;  /* 0x000000010600780c */ /* 0x000fe40003f05270 */
[----:B------:R-:W-:Y:S01]  /*48d0*/  ISETP.NE.AND P2, PT, R72, 0x1, PT ;  /* 0x000000014800780c */ /* 0x000fe20003f45270 */
[----:B----4-:R-:W-:Y:S01]  /*48e0*/  IMAD.HI.U32 R34, R19, R16, RZ ;  /* 0x0000001013227227 */ /* 0x010fe200078e00ff */
[----:B------:R-:W-:Y:S02]  /*48f0*/  SHF.R.U32.HI R35, RZ, R18, R35 ;  /* 0x00000012ff237219 */ /* 0x000fe40000011623 */
[----:B------:R-:W-:Y:S01]  /*4900*/  ISETP.NE.AND P4, PT, R2, 0x1, PT ;  /* 0x000000010200780c */ /* 0x000fe20003f85270 */
[----:B------:R-:W-:Y:S01]  /*4910*/  IMAD.HI.U32 R36, R13, R16, RZ ;  /* 0x000000100d247227 */ /* 0x000fe200078e00ff */
[----:B------:R-:W-:Y:S02]  /*4920*/  SHF.R.U32.HI R34, RZ, R17, R34 ;  /* 0x00000011ff227219 */ /* 0x000fe40000011622 */
[----:B------:R-:W-:Y:S01]  /*4930*/  SEL R3, R22, R35, !P0 ;  /* 0x0000002316037207 */ /* 0x000fe20004000000 */
[C---:B------:R-:W-:Y:S01]  /*4940*/  IMAD.HI.U32 R35, R8.reuse, R7, RZ ;  /* 0x0000000708237227 */ /* 0x040fe200078e00ff */
[----:B------:R-:W-:Y:S02]  /*4950*/  SEL R11, R19, R34, !P4 ;  /* 0x00000022130b7207 */ /* 0x000fe40006000000 */
[----:B------:R-:W-:Y:S01]  /*4960*/  SHF.R.U32.HI R36, RZ, R17, R36 ;  /* 0x00000011ff247219 */ /* 0x000fe20000011624 */
[----:B------:R-:W-:Y:S01]  /*4970*/  IMAD.HI.U32 R38, R3, R4, RZ ;  /* 0x0000000403267227 */ /* 0x000fe200078e00ff */
[----:B------:R-:W-:Y:S03]  /*4980*/  SHF.R.U32.HI R35, RZ, R18, R35 ;  /* 0x00000012ff237219 */ /* 0x000fe60000011623 */
[----:B------:R-:W-:Y:S01]  /*4990*/  IMAD.HI.U32 R34, R11, R4, RZ ;  /* 0x000000040b227227 */ /* 0x000fe200078e00ff */
[----:B------:R-:W-:Y:S02]  /*49a0*/  @P2 SHF.R.U32.HI R3, RZ, R5, R38 ;  /* 0x00000005ff032219 */ /* 0x000fe40000011626 */
[----:B------:R-:W-:Y:S02]  /*49b0*/  SEL R9, R8, R35, !P0 ;  /* 0x0000002308097207 */ /* 0x000fe40004000000 */
[----:B------:R-:W-:Y:S01]  /*49c0*/  @P2 SHF.R.U32.HI R11, RZ, R5, R34 ;  /* 0x00000005ff0b2219 */ /* 0x000fe20000011622 */
[C---:B------:R-:W-:Y:S01]  /*49d0*/  IMAD R10, R72.reuse, R3, RZ ;  /* 0x00000003480a7224 */ /* 0x040fe200078e02ff */
[----:B------:R-:W-:Y:S01]  /*49e0*/  SEL R3, R13, R36, !P4 ;  /* 0x000000240d037207 */ /* 0x000fe20006000000 */
[C---:B------:R-:W-:Y:S03]  /*49f0*/  IMAD.HI.U32 R14, R9.reuse, R4, RZ ;  /* 0x00000004090e7227 */ /* 0x040fe600078e00ff */
[----:B------:R-:W-:Y:S01]  /*4a00*/  ISETP.GE.AND P0, PT, R9, R10, PT ;  /* 0x0000000a0900720c */ /* 0x000fe20003f06270 */
[C---:B------:R-:W-:Y:S01]  /*4a10*/  IMAD R12, R72.reuse, R11, RZ ;  /* 0x0000000b480c7224 */ /* 0x040fe200078e02ff */
[-C--:B------:R-:W-:Y:S04]  /*4a20*/  SHF.R.U32.HI R14, RZ, R5.reuse, R14 ;  /* 0x00000005ff0e7219 */ /* 0x080fe8000001160e */
[----:B------:R-:W-:Y:S02]  /*4a30*/  ISETP.GE.OR P0, PT, R3, R12, P0 ;  /* 0x0000000c0300720c */ /* 0x000fe40000706670 */
[----:B------:R-:W-:Y:S05]  /*4a40*/  SEL R15, R9, R14, !P2 ;  /* 0x0000000e090f7207 */ /* 0x000fea0005000000 */
[----:B------:R-:W-:Y:S04]  /*4a50*/  IMAD.MOV R14, RZ, RZ, -R15 ;  /* 0x000000ffff0e7224 */ /* 0x000fe800078e0a0f */
[----:B------:R-:W-:Y:S02]  /*4a60*/  IMAD R14, R72, R14, R9 ;  /* 0x0000000e480e7224 */ /* 0x000fe400078e0209 */
[C---:B------:R-:W-:Y:S05]  /*4a70*/  @!P0 IMAD.HI.U32 R10, R3.reuse, R4, RZ ;  /* 0x00000004030a8227 */ /* 0x040fea00078e00ff */
[----:B------:R-:W-:Y:S04]  /*4a80*/  @!P0 SHF.R.U32.HI R10, RZ, R5, R10 ;  /* 0x00000005ff0a8219 */ /* 0x000fe8000001160a */
[----:B------:R-:W-:Y:S01]  /*4a90*/  @!P0 SEL R0, R3, R10, !P2 ;  /* 0x0000000a03008207 */ /* 0x000fe20005000000 */
[----:B------:R-:W-:Y:S03]  /*4aa0*/  IMAD.MOV R10, RZ, RZ, -R3 ;  /* 0x000000ffff0a7224 */ /* 0x000fe600078e0a03 */
[----:B------:R-:W-:Y:S01]  /*4ab0*/  @!P0 IADD3 R15, PT, PT, R15, -R0, RZ ;  /* 0x800000000f0f8210 */ /* 0x000fe20007ffe0ff */
[----:B------:R-:W-:Y:S01]  /*4ac0*/  @!P0 IMAD R0, R11, R14, R0 ;  /* 0x0000000e0b008224 */ /* 0x000fe200078e0200 */
[----:B------:R-:W-:Y:S01]  /*4ad0*/  IADD3 R11, PT, PT, -R9, RZ, RZ ;  /* 0x000000ff090b7210 */ /* 0x000fe20007ffe1ff */
[----:B------:R-:W-:Y:S02]  /*4ae0*/  IMAD R13, R2, R10, R13 ;  /* 0x0000000a020d7224 */ /* 0x000fe400078e020d */
[----:B------:R-:W-:Y:S02]  /*4af0*/  @!P0 IMAD R9, R15, R72, R3 ;  /* 0x000000480f098224 */ /* 0x000fe400078e0203 */
[----:B------:R-:W-:Y:S02]  /*4b00*/  @!P0 IMAD.MOV.U32 R3, RZ, RZ, R0 ;  /* 0x000000ffff038224 */ /* 0x000fe400078e0000 */
[----:B------:R-:W-:Y:S02]  /*4b10*/  IMAD R8, R6, R11, R8 ;  /* 0x0000000b06087224 */ /* 0x000fe400078e0208 */
[----:B------:R-:W-:Y:S02]  /*4b20*/  IMAD R13, R3, R2, R13 ;  /* 0x00000002030d7224 */ /* 0x000fe400078e020d */
[----:B------:R-:W-:Y:S02]  /*4b30*/  IMAD R8, R9, R6, R8 ;  /* 0x0000000609087224 */ /* 0x000fe400078e0208 */
.L_x_90:
[----:B------:R-:W-:Y:S05]  /*4b40*/  BRA.U UP1, `(.L_x_91) ;  /* 0x0000000101107547 */ /* 0x000fea000b800000 */
[----:B------:R-:W-:Y:S04]  /*4b50*/  MOV R0, UR6 ;  /* 0x0000000600007c02 */ /* 0x000fe80008000f00 */
[----:B------:R-:W-:Y:S04]  /*4b60*/  SHF.L.U32 R3, R0, 0x1f, RZ ;  /* 0x0000001f00037819 */ /* 0x000fe800000006ff */
[----:B------:R-:W2:Y:S02]  /*4b70*/  SYNCS.PHASECHK.TRANS64.TRYWAIT P0, [UR7+0x1a8], R3 ;  /* 0x0001a803ff0075a7 */ /* 0x000ea40008001107 */
[----:B--2---:R-:W-:Y:S05]  /*4b80*/  @!P0 BRA `(.L_x_92) ;  /* 0x0000005000508947 */ /* 0x004fea0003800000 */
.L_x_91:
[----:B------:R-:W-:Y:S02]  /*4b90*/  R2UR UR19, R21 ;  /* 0x00000000151372ca */ /* 0x000fe400000e0000 */
[----:B------:R-:W-:Y:S02]  /*4ba0*/  R2UR UR18, R20 ;  /* 0x00000000141272ca */ /* 0x000fe400000e0000 */
[----:B------:R-:W-:Y:S02]  /*4bb0*/  ISETP.NE.U32.AND P2, PT, RZ, UR4, PT ;  /* 0x00000004ff007c0c */ /* 0x000fe4000bf45070 */
[----:B------:R-:W-:Y:S02]  /*4bc0*/  SHF.L.U32 R12, R31, 0x1f, RZ ;  /* 0x0000001f1f0c7819 */ /* 0x000fe400000006ff */
[----:B------:R-:W-:Y:S05]  /*4bd0*/  ISETP.NE.AND.EX P2, PT, RZ, UR5, PT, P2 ;  /* 0x00000005ff007c0c */ /* 0x000fea000bf45320 */
[----:B------:R-:W-:Y:S02]  /*4be0*/  USHF.L.U32 UR19, UR19, 0x7, URZ ;  /* 0x0000000713137899 */ /* 0x000fe400080006ff */
[----:B------:R-:W-:Y:S01]  /*4bf0*/  USHF.L.U32 UR18, UR18, 0x7, URZ ;  /* 0x0000000712127899 */ /* 0x000fe200080006ff */
[----:B------:R-:W-:Y:S11]  /*4c00*/  BRA.U !UP3, `(.L_x_93) ;  /* 0x000000010b347547 */ /* 0x000ff6000b800000 */
[----:B------:R-:W-:Y:S01]  /*4c10*/  UPLOP3.LUT UP0, UPT, UPT, UPT, UP2, 0x80, 0x8 ;  /* 0x000000000008789c */ /* 0x000fe20003f0f020 */
[----:B--2---:R-:W-:Y:S02]  /*4c20*/  HFMA2 R0, -RZ, RZ, 0, 5.9604644775390625e-08 ;  /* 0x00000001ff007431 */ /* 0x004fe400000001ff */
[----:B------:R-:W-:Y:S03]  /*4c30*/  IMAD.MOV.U32 R171, RZ, RZ, 0x1 ;  /* 0x00000001ffab7424 */ /* 0x000fe600078e00ff */
[----:B------:R-:W-:Y:S05]  /*4c40*/  PLOP3.LUT P0, PT, PT, PT, UP0, 0x80, 0x8 ;  /* 0x000000000008781c */ /* 0x000fea0003f0f008 */
[----:B------:R-:W2:Y:S01]  /*4c50*/  @UP0 LDCU.64 UR10, c[0x0][0x888] ;  /* 0x00011100ff0a07ac */ /* 0x000ea20008000a00 */
[----:B------:R-:W-:Y:S07]  /*4c60*/  @UP0 UIMAD UR8, UR36, UR4, URZ ;  /* 0x00000004240802a4 */ /* 0x000fee000f8e02ff */
[----:B------:R-:W-:Y:S01]  /*4c70*/  @!P0 PRMT R171, R0, 0x7610, R171 ;  /* 0x0000761000ab8816 */ /* 0x000fe200000000ab */
[----:B--2---:R-:W-:Y:S03]  /*4c80*/  @UP0 UIMAD.WIDE UR10, UR8, 0x4, UR10 ;  /* 0x00000004080a08a5 */ /* 0x004fe6000f8e020a */
[----:B------:R-:W2:Y:S03]  /*4c90*/  @!UP0 LDCU UR8, c[0x0][0x880] ;  /* 0x00011000ff0887ac */ /* 0x000ea60008000800 */
[----:B------:R-:W-:Y:S01]  /*4ca0*/  IMAD.U32 R10, RZ, RZ, UR10 ;  /* 0x0000000aff0a7e24 */ /* 0x000fe2000f8e00ff */
[----:B------:R-:W-:Y:S05]  /*4cb0*/  MOV R11, UR11 ;  /* 0x0000000b000b7c02 */ /* 0x000fea0008000f00 */
[----:B-----5:R3:W5:Y:S02]  /*4cc0*/  @P0 LDG.E R81, desc[UR46][R10.64] ;  /* 0x0000002e0a510981 */ /* 0x020764000c1e1900 */
[----:B--23--:R-:W-:Y:S07]  /*4cd0*/  @!P0 IMAD.U32 R81, RZ, RZ, UR8 ;  /* 0x00000008ff518e24 */ /* 0x00cfee000f8e00ff */
.L_x_93:
[----:B-----5:R-:W-:Y:S01]  /*4ce0*/  @!P2 FSETP.EQ.AND P0, PT, R81, RZ, PT ;  /* 0x000000ff5100a20b */ /* 0x020fe20003f02000 */
[----:B------:R-:W-:Y:S01]  /*4cf0*/  @!UPT UIADD3 URZ, UPT, UPT, URZ, URZ, URZ ;  /* 0x000000fffffff290 */ /* 0x000fe2000fffe0ff */
[----:B------:R-:W-:Y:S11]  /*4d00*/  @!P2 BRA `(.L_x_94) ;  /* 0x000000000014a947 */ /* 0x000ff60003800000 */
[----:B------:R-:W-:Y:S02]  /*4d10*/  LOP3.LUT P2, RZ, R171, 0xff, RZ, 0xc0, !PT ;  /* 0x000000ffabff7812 */ /* 0x000fe4000784c0ff */
[----:B------:R-:W-:Y:S04]  /*4d20*/  PLOP3.LUT P0, PT, PT, PT, UP0, 0x80, 0x8 ;  /* 0x000000000008781c */ /* 0x000fe80003f0f008 */
[----:B------:R-:W-:Y:S07]  /*4d30*/  PLOP3.LUT P0, PT, P0, PT, PT, 0x8, 0x80 ;  /* 0x000000000080781c */ /* 0x000fee000070e170 */
[----:B------:R-:W-:Y:S11]  /*4d40*/  @P2 FSETP.EQ.AND P0, PT, R81, RZ, PT ;  /* 0x000000ff5100220b */ /* 0x000ff60003f02000 */
[----:B------:R-:W-:Y:S02]  /*4d50*/  @!UPT UIADD3 URZ, UPT, UPT, URZ, URZ, URZ ;  /* 0x000000fffffff290 */ /* 0x000fe4000fffe0ff */
.L_x_94:
[----:B------:R-:W3:Y:S01]  /*4d60*/  SYNCS.PHASECHK.TRANS64.TRYWAIT P2, [UR7+0x190], R12 ;  /* 0x0001900cff0075a7 */ /* 0x000ee20008041107 */
[----:B------:R-:W-:Y:S04]  /*4d70*/  ELECT P4, URZ, PT ;  /* 0x0000000000ff782f */ /* 0x000fe80003880000 */
[----:B------:R-:W-:Y:S11]  /*4d80*/  PLOP3.LUT P4, PT, P0, P4, PT, 0xf2, 0x2f ;  /* 0x00000000002f781c */ /* 0x000ff60000789e72 */
[----:B------:R-:W-:Y:S02]  /*4d90*/  @!UPT UIADD3 URZ, UPT, UPT, URZ, URZ, URZ ;  /* 0x000000fffffff290 */ /* 0x000fe4000fffe0ff */
[----:B-1----:R-:W-:Y:S05]  /*4da0*/  @!P4 IADD3 R21, P0, PT, R32, 0x580, RZ ;  /* 0x000005802015c810 */ /* 0x002fea0007f1e0ff */
[----:B------:R-:W-:Y:S01]  /*4db0*/  @!P4 IMAD.X R20, RZ, RZ, R33, P0 ;  /* 0x000000ffff14c224 */ /* 0x000fe200000e0621 */
[----:B---3--:R-:W-:Y:S07]  /*4dc0*/  @!P2 BRA `(.L_x_95) ;  /* 0x0000004c00d8a947 */ /* 0x008fee0003800000 */
.L_x_197:
[----:B------:R-:W3:Y:S01]  /*4dd0*/  LDC.64 R14, c[0x0][0xb10] ;  /* 0x0002c400ff0e7b82 */ /* 0x000ee20000000a00 */
[----:B------:R-:W-:Y:S01]  /*4de0*/  @!P4 R2UR UR8, R20 ;  /* 0x000000001408c2ca */ /* 0x000fe200000e0000 */
[----:B------:R-:W-:Y:S01]  /*4df0*/  VOTEU.ALL UP1, P4 ;  /* 0x0000000000ff7886 */ /* 0x000fe20002020000 */
[----:B------:R-:W-:Y:S01]  /*4e00*/  @!P4 R2UR UR9, R21 ;  /* 0x000000001509c2ca */ /* 0x000fe200000e0000 */
[----:B------:R-:W-:Y:S01]  /*4e10*/  UMOV UR10, 0x0 ;  /* 0x00000000000a7882 */ /* 0x000fe20000000000 */
[----:B------:R-:W-:Y:S03]  /*4e20*/  UMOV UR11, 0x10000000 ;  /* 0x10000000000b7882 */ /* 0x000fe60000000000 */
[----:B------:R-:W5:Y:S01]  /*4e30*/  LDC.64 R10, c[0x0][0xb18] ;  /* 0x0002c600ff0a7b82 */ /* 0x000f620000000a00 */
[----:B------:R-:W-:Y:S01]  /*4e40*/  @!UP1 UIADD3 UR16, UPT, UPT, UR7, 0x400, URZ ;  /* 0x0000040007109890 */ /* 0x000fe2000fffe0ff */
[----:B------:R-:W-:Y:S01]  /*4e50*/  @P3 SHF.R.U32.HI R28, RZ, 0x10, R25 ;  /* 0x00000010ff1c3819 */ /* 0x000fe20000011619 */
[----:B------:R-:W-:Y:S01]  /*4e60*/  VOTEU.ALL UP1, P4 ;  /* 0x0000000000ff7886 */ /* 0x000fe20002020000 */
[----:B------:R-:W-:Y:S01]  /*4e70*/  UMOV UR20, UR36 ;  /* 0x0000002400147c82 */ /* 0x000fe20008000000 */
[----:B------:R-:W-:Y:S03]  /*4e80*/  VIADD R30, R30, 0x1 ;  /* 0x000000011e1e7836 */ /* 0x000fe60000000000 */
[----:B--2---:R-:W2:Y:S01]  /*4e90*/  @!P1 LDC R0, c[0x0][0xb20] ;  /* 0x0002c800ff009b82 */ /* 0x004ea20000000800 */
[----:B------:R-:W-:Y:S01]  /*4ea0*/  IMAD.U32 R21, RZ, RZ, UR8 ;  /* 0x00000008ff157e24 */ /* 0x000fe2000f8e00ff */
[----:B------:R-:W-:Y:S06]  /*4eb0*/  UPRMT UR8, UR37, 0x654, UR17 ;  /* 0x0000065425087896 */ /* 0x000fec0008000011 */
[----:B-1----:R-:W1:Y:S01]  /*4ec0*/  @!P1 LDC R3, c[0x0][0xb0c] ;  /* 0x0002c300ff039b82 */ /* 0x002e620000000800 */
[----:B------:R-:W-:Y:S01]  /*4ed0*/  IMAD.U32 R20, RZ, RZ, UR9 ;  /* 0x00000009ff147e24 */ /* 0x000fe2000f8e00ff */
[----:B------:R-:W-:Y:S04]  /*4ee0*/  @!P4 R2UR UR15, R21 ;  /* 0x00000000150fc2ca */ /* 0x000fe800000e0000 */
[----:B------:R-:W-:Y:S01]  /*4ef0*/  @!P4 R2UR UR14, R20 ;  /* 0x00000000140ec2ca */ /* 0x000fe200000e0000 */
[----:B------:R-:W-:Y:S11]  /*4f00*/  @!P4 IMAD.MOV.U32 R20, RZ, RZ, 0x2000 ;  /* 0x00002000ff14c424 */ /* 0x000ff600078e00ff */
[----:B------:R-:W-:Y:S01]  /*4f10*/  @!UPT UIADD3 URZ, UPT, UPT, URZ, URZ, URZ ;  /* 0x000000fffffff290 */ /* 0x000fe2000fffe0ff */
[----:B------:R1:W-:Y:S01]  /*4f20*/  @!UP1 UTMALDG.3D [UR16], [UR14], desc[UR10] ;  /* 0x00000a100e0095b4 */ /* 0x0003e20008011000 */
[----:B------:R1:W-:Y:S02]  /*4f30*/  @!P4 SYNCS.ARRIVE.TRANS64.RED.A0TR RZ, [UR7+0x180], R20 ;  /* 0x00018014ffffc9a7 */ /* 0x0003e40008300407 */
[----:B-1----:R-:W-:Y:S01]  /*4f40*/  @!P1 ISETP.NE.AND P2, PT, R3, 0x1, PT ;  /* 0x000000010300980c */ /* 0x002fe20003f45270 */
[C---:B---3--:R-:W-:Y:S01]  /*4f50*/  @!P1 IMAD.HI.U32 R14, R13.reuse, R14, RZ ;  /* 0x0000000e0d0e9227 */ /* 0x048fe200078e00ff */
[----:B-----5:R-:W-:Y:S03]  /*4f60*/  @!P1 ISETP.NE.AND P0, PT, R10, 0x1, PT ;  /* 0x000000010a00980c */ /* 0x020fe60003f05270 */
[C---:B------:R-:W-:Y:S01]  /*4f70*/  @!P1 IMAD.HI.U32 R11, R8.reuse, R11, RZ ;  /* 0x0000000b080b9227 */ /* 0x040fe200078e00ff */
[----:B------:R-:W-:Y:S04]  /*4f80*/  @!P1 SHF.R.U32.HI R14, RZ, R15, R14 ;  /* 0x0000000fff0e9219 */ /* 0x000fe8000001160e */
[----:B--2---:R-:W-:Y:S01]  /*4f90*/  @!P1 SHF.R.U32.HI R9, RZ, R0, R11 ;  /* 0x00000000ff099219 */ /* 0x004fe2000001160b */
[----:B------:R-:W-:Y:S01]  /*4fa0*/  SYNCS.ARRIVE.TRANS64.RED.A1T0 RZ, [UR8], RZ ;  /* 0x000000ffffff79a7 */ /* 0x000fe20008100408 */
[----:B------:R-:W-:Y:S02]  /*4fb0*/  @!P1 SEL R14, R13, R14, !P2 ;  /* 0x0000000e0d0e9207 */ /* 0x000fe40005000000 */
[----:B------:R-:W-:Y:S01]  /*4fc0*/  @!P1 SEL R9, R8, R9, !P0 ;  /* 0x0000000908099207 */ /* 0x000fe20004000000 */
[----:B------:R-:W1:Y:S04]  /*4fd0*/  SYNCS.PHASECHK.TRANS64.TRYWAIT P5, [UR7+0x198], R12 ;  /* 0x0001980cff0075a7 */ /* 0x000e6800080a1107 */
[----:B------:R-:W-:Y:S02]  /*4fe0*/  @!P1 IMAD.IADD R0, R9, 0x1, -R14 ;  /* 0x0000000109009824 */ /* 0x000fe400078e0a0e */
[----:B------:R-:W-:Y:S02]  /*4ff0*/  @!P1 IMAD.IADD R9, R14, 0x1, -R9 ;  /* 0x000000010e099824 */ /* 0x000fe400078e0a09 */
[----:B------:R-:W-:Y:S02]  /*5000*/  @!P1 IMAD R13, R0, R3, R13 ;  /* 0x00000003000d9224 */ /* 0x000fe400078e020d */
[----:B------:R-:W-:Y:S01]  /*5010*/  @!P1 IMAD R8, R9, R10, R8 ;  /* 0x0000000a09089224 */ /* 0x000fe200078e0208 */
[----:B-1----:R-:W-:Y:S06]  /*5020*/  @!P5 BRA `(.L_x_96) ;  /* 0x0000004c0058d947 */ /* 0x002fec0003800000 */
.L_x_199:
[----:B-1----:R-:W-:Y:S01]  /*5030*/  @!P4 IADD3 R3, P0, PT, R32, 0x580, RZ ;  /* 0x000005802003c810 */ /* 0x002fe20007f1e0ff */
[----:B------:R-:W-:Y:S01]  /*5040*/  VOTEU.ALL UP1, P4 ;  /* 0x0000000000ff7886 */ /* 0x000fe20002020000 */
[----:B------:R-:W-:Y:S01]  /*5050*/  UMOV UR20, 0x0 ;  /* 0x0000000000147882 */ /* 0x000fe20000000000 */
[----:B------:R-:W-:Y:S01]  /*5060*/  UMOV UR21, 0x10000000 ;  /* 0x1000000000157882 */ /* 0x000fe20000000000 */
[----:B------:R-:W-:Y:S01]  /*5070*/  @!P4 R2UR UR9, R3 ;  /* 0x000000000309c2ca */ /* 0x000fe200000e0000 */
[----:B------:R-:W-:Y:S01]  /*5080*/  @!P4 IMAD.X R0, RZ, RZ, R33, P0 ;  /* 0x000000ffff00c224 */ /* 0x000fe200000e0621 */
[----:B------:R-:W-:Y:S01]  /*5090*/  @!UP1 UIADD3 UR10, UPT, UPT, UR18, 0x40, URZ ;  /* 0x00000040120a9890 */ /* 0x000fe2000fffe0ff */
[----:B------:R-:W-:Y:S01]  /*50a0*/  ISETP.NE.AND P0, PT, R30, 0x2, PT ;  /* 0x000000021e00780c */ /* 0x000fe20003f05270 */
[----:B------:R-:W-:Y:S01]  /*50b0*/  UMOV UR11, UR19 ;  /* 0x00000013000b7c82 */ /* 0x000fe20008000000 */
[----:B------:R-:W-:Y:S01]  /*50c0*/  UMOV UR12, UR36 ;  /* 0x00000024000c7c82 */ /* 0x000fe20008000000 */
[----:B------:R-:W-:Y:S01]  /*50d0*/  @!P4 R2UR UR8, R0 ;  /* 0x000000000008c2ca */ /* 0x000fe200000e0000 */
[----:B------:R-:W-:Y:S01]  /*50e0*/  IMAD.IADD R20, R8, 0x1, R147 ;  /* 0x0000000108147824 */ /* 0x000fe200078e0293 */
[----:B------:R-:W-:Y:S01]  /*50f0*/  @P3 R2UR UR36, R28 ;  /* 0x000000001c2432ca */ /* 0x000fe200000e0000 */
[----:B------:R-:W-:Y:S01]  /*5100*/  IMAD.IADD R21, R13, 0x1, R170 ;  /* 0x000000010d157824 */ /* 0x000fe200078e02aa */
[----:B------:R-:W-:Y:S02]  /*5110*/  SEL R0, RZ, 0x1, P0 ;  /* 0x00000001ff007807 */ /* 0x000fe40000000000 */
[----:B------:R-:W-:Y:S01]  /*5120*/  LOP3.LUT R31, R31, 0x1, RZ, 0x3c, !PT ;  /* 0x000000011f1f7812 */ /* 0x000fe200078e3cff */
[----:B------:R-:W-:Y:S01]  /*5130*/  IMAD.U32 R10, RZ, RZ, UR9 ;  /* 0x00000009ff0a7e24 */ /* 0x000fe2000f8e00ff */
[----:B------:R-:W-:Y:S01]  /*5140*/  @!UP1 UIADD3 UR9, UPT, UPT, UR7, 0x188, URZ ;  /* 0x0000018807099890 */ /* 0x000fe2000fffe0ff */
[----:B------:R-:W-:Y:S02]  /*5150*/  LOP3.LUT R29, R29, R0, RZ, 0x3c, !PT ;  /* 0x000000001d1d7212 */ /* 0x000fe400078e3cff */
[----:B------:R-:W-:Y:S02]  /*5160*/  SEL R30, R30, RZ, P0 ;  /* 0x000000ff1e1e7207 */ /* 0x000fe40000000000 */
[----:B------:R-:W-:Y:S01]  /*5170*/  IMAD.U32 R11, RZ, RZ, UR8 ;  /* 0x00000008ff0b7e24 */ /* 0x000fe2000f8e00ff */
[----:B------:R-:W-:Y:S01]  /*5180*/  @!P4 R2UR UR14, R10 ;  /* 0x000000000a0ec2ca */ /* 0x000fe200000e0000 */
[----:B------:R-:W-:Y:S01]  /*5190*/  @!UP1 UIADD3 UR8, UPT, UPT, UR7, 0x2400, URZ ;  /* 0x0000240007089890 */ /* 0x000fe2000fffe0ff */
[----:B------:R-:W-:Y:S02]  /*51a0*/  VOTEU.ALL UP1, P4 ;  /* 0x0000000000ff7886 */ /* 0x000fe40002020000 */
[----:B------:R-:W-:Y:S11]  /*51b0*/  @!P4 R2UR UR15, R11 ;  /* 0x000000000b0fc2ca */ /* 0x000ff600000e0000 */
[----:B------:R-:W-:Y:S02]  /*51c0*/  @!UPT UIADD3 URZ, UPT, UPT, URZ, URZ, URZ ;  /* 0x000000fffffff290 */ /* 0x000fe4000fffe0ff */
[----:B------:R2:W-:Y:S01]  /*51d0*/  @!UP1 UTMALDG.3D [UR8], [UR14], desc[UR20] ;  /* 0x000014080e0095b4 */ /* 0x0005e20008011000 */
[----:B------:R2:W-:Y:S01]  /*51e0*/  @!P4 SYNCS.ARRIVE.TRANS64.RED.A0TR RZ, [UR7+0x188], R23 ;  /* 0x00018817ffffc9a7 */ /* 0x0005e20008300407 */
[----:B------:R-:W-:Y:S01]  /*51f0*/  UPLOP3.LUT UP1, UPT, UPT, UPT, UPT, 0x80, 0x8 ;  /* 0x000000000008789c */ /* 0x000fe20003f2f070 */
[----:B------:R-:W-:Y:S01]  /*5200*/  SYNCS.ARRIVE.TRANS64.RED.A1T0 RZ, [UR13], RZ ;  /* 0x000000ffffff79a7 */ /* 0x000fe2000810040d */
[----:B------:R-:W-:Y:S09]  /*5210*/  @P3 BRA `(.L_x_97) ;  /* 0xfffffff400503947 */ /* 0x000ff2000383ffff */
[----:B------:R-:W-:-:S04]  /*5220*/  SHF.L.U32 R3, R31, 0x1f, RZ ;  /* 0x0000001f1f037819 */ /* 0x000fc800000006ff */
[----:B------:R-:W1:Y:S02]  /*5230*/  SYNCS.PHASECHK.TRANS64.TRYWAIT P0, [UR7+0x190], R3 ;  /* 0x00019003ff0075a7 */ /* 0x000e640008001107 */
[----:B-1----:R-:W-:Y:S05]  /*5240*/  @!P0 BRA `(.L_x_98) ;  /* 0x0000004800e88947 */ /* 0x002fea0003800000 */
.L_x_201:
[----:B-1----:R-:W-:-:S07]  /*5250*/  MOV R0, UR7 ;  /* 0x0000000700007c02 */ /* 0x002fce0008000f00 */
.L_x_99:
[----:B-1----:R-:W-:-:S04]  /*5260*/  SHF.L.U32 R3, R31, 0x1f, RZ ;  /* 0x0000001f1f037819 */ /* 0x002fc800000006ff */
[----:B------:R1:W3:Y:S03]  /*5270*/  SYNCS.PHASECHK.TRANS64.TRYWAIT P0, [R0+URZ+0x198], R3 ;  /* 0x00019803000075a7 */ /* 0x0002e600080011ff */
[----:B---3--:R-:W-:Y:S05]  /*5280*/  @!P0 NANOSLEEP.SYNCS 0x989680 ;  /* 0x009896800000895d */ /* 0x008fea0003900000 */
[----:B------:R-:W3:Y:S02]  /*5290*/  @!P0 SYNCS.PHASECHK.TRANS64 P0, [R0+URZ+0x198], R3 ;  /* 0x00019803000085a7 */ /* 0x000ee400080010ff */
[----:B--23--:R-:W-:Y:S05]  /*52a0*/  @P0 EXIT ;  /* 0x000000000000094d */ /* 0x00cfea0003800000 */
[----:B------:R-:W-:Y:S05]  /*52b0*/  BRA `(.L_x_99) ;  /* 0xfffffffc00e87947 */ /* 0x000fea000383ffff */
.L_x_88:
[----:B------:R-:W-:-:S06]  /*52c0*/  UISETP.GE.AND UP1, UPT, UR8, 0x4, UPT ;  /* 0x000000040800788c */ /* 0x000fcc000bf26270 */
[----:B------:R-:W-:-:S13]  /*52d0*/  PLOP3.LUT P0, PT, PT, PT, UP1, 0x80, 0x8 ;  /* 0x000000000008781c */ /* 0x000fda0003f0f018 */
[----:B------:R-:W-:Y:S05]  /*52e0*/  @!P0 EXIT ;  /* 0x000000000000894d */ /* 0x000fea0003800000 */
[----:B------:R-:W-:Y:S01]  /*52f0*/  BAR.SYNC.DEFER_BLOCKING 0x6, 0xa0 ;  /* 0x0182800000007b1d */ /* 0x000fe20000010000 */
[C---:B------:R-:W-:Y:S01]  /*5300*/  IMAD.SHL.U32 R3, R189.reuse, 0x40, RZ ;  /* 0x00000040bd037824 */ /* 0x040fe200078e00ff */
[C---:B------:R-:W-:Y:S01]  /*5310*/  LOP3.LUT R193, R189.reuse, 0x60, RZ, 0xc0, !PT ;  /* 0x00000060bdc17812 */ /* 0x040fe200078ec0ff */
[C---:B------:R-:W-:Y:S01]  /*5320*/  IMAD.SHL.U32 R172, R189.reuse, 0x8, RZ ;  /* 0x00000008bdac7824 */ /* 0x040fe200078e00ff */
[C---:B------:R-:W-:Y:S01]  /*5330*/  LOP3.LUT R191, R189.reuse, 0x2, RZ, 0xc0, !PT ;  /* 0x00000002bdbf7812 */ /* 0x040fe200078ec0ff */
[----:B------:R-:W-:Y:S01]  /*5340*/  IMAD.U32 R79, R189, 0x10000, RZ ;  /* 0x00010000bd4f7824 */ /* 0x000fe200078e00ff */
[----:B------:R-:W-:Y:S02]  /*5350*/  UMOV UR49, 0x400 ;  /* 0x0000040000317882 */ /* 0x000fe40000000000 */
[----:B------:R-:W1:Y:S01]  /*5360*/  LDC R177, c[0x0][0x370] ;  /* 0x0000dc00ffb17b82 */ /* 0x000e620000000800 */
[----:B------:R-:W-:Y:S01]  /*5370*/  ULEA UR49, UR37, UR49, 0x18 ;  /* 0x0000003125317291 */ /* 0x000fe2000f8ec0ff */
[----:B------:R-:W-:Y:S01]  /*5380*/  LOP3.LUT R5, R3, 0x180, RZ, 0xc0, !PT ;  /* 0x0000018003057812 */ /* 0x000fe200078ec0ff */
[----:B------:R-:W-:Y:S01]  /*5390*/  HFMA2 R195, -RZ, RZ, 0, 0 ;  /* 0x00000000ffc37431 */ /* 0x000fe200000001ff */
[----:B------:R-:W-:Y:S01]  /*53a0*/  LOP3.LUT R79, R79, 0x600000, RZ, 0xc0, !PT ;  /* 0x006000004f4f7812 */ /* 0x000fe200078ec0ff */
[----:B------:R-:W-:Y:S01]  /*53b0*/  UIADD3 UR4, UPT, UPT, UR49, 0x4400, URZ ;  /* 0x0000440031047890 */ /* 0x000fe2000fffe0ff */
[----:B------:R-:W-:Y:S01]  /*53c0*/  LOP3.LUT R172, R5, 0x30, R172, 0xf8, !PT ;  /* 0x0000003005ac7812 */ /* 0x000fe200078ef8ac */
[----:B------:R-:W-:Y:S01]  /*53d0*/  IMAD.MOV.U32 R76, RZ, RZ, RZ ;  /* 0x000000ffff4c7224 */ /* 0x000fe200078e00ff */
[----:B------:R-:W2:Y:S01]  /*53e0*/  LDC R74, c[0x0][0xb0c] ;  /* 0x0002c300ff4a7b82 */ /* 0x000ea20000000800 */
[----:B------:R-:W-:-:S02]  /*53f0*/  LOP3.LUT R189, R189, 0x4, RZ, 0xc0, !PT ;  /* 0x00000004bdbd7812 */ /* 0x000fc400078ec0ff */
[----:B------:R-:W-:Y:S02]  /*5400*/  CS2R R182, SRZ ;  /* 0x0000000000b67805 */ /* 0x000fe4000001ff00 */
[----:B------:R-:W-:Y:S02]  /*5410*/  LOP3.LUT R172, R172, 0x1e40, R3, 0xf8, !PT ;  /* 0x00001e40acac7812 */ /* 0x000fe400078ef803 */
[----:B------:R-:W-:Y:S02]  /*5420*/  CS2R R180, SRZ ;  /* 0x0000000000b47805 */ /* 0x000fe4000001ff00 */
[----:B------:R-:W-:Y:S01]  /*5430*/  IADD3 R188, PT, PT, -R189, 0x2, RZ ;  /* 0x00000002bdbc7810 */ /* 0x000fe20007ffe1ff */
[----:B------:R-:W-:Y:S01]  /*5440*/  IMAD.MOV R176, RZ, RZ, -R191 ;  /* 0x000000ffffb07224 */ /* 0x000fe200078e0abf */
[----:B------:R-:W-:Y:S01]  /*5450*/  MOV R192, UR4 ;  /* 0x0000000400c07c02 */ /* 0x000fe20008000f00 */
[----:B------:R-:W4:Y:S01]  /*5460*/  LDC R174, c[0x0][0xb20] ;  /* 0x0002c800ffae7b82 */ /* 0x000f220000000800 */
[----:B------:R-:W3:Y:S01]  /*5470*/  LDS R0, [UR49+0x260] ;  /* 0x00026031ff007984 */ /* 0x000ee20008000800 */
[----:B------:R-:W-:Y:S01]  /*5480*/  VIADD R190, R172, UR49 ;  /* 0x00000031acbe7c36 */ /* 0x000fe20008000000 */
[----:B------:R-:W1:Y:S01]  /*5490*/  LDCU.64 UR52, c[0x0][0x348] ;  /* 0x00006900ff3477ac */ /* 0x000e620008000a00 */
[----:B------:R-:W-:-:S02]  /*54a0*/  IMAD.MOV R175, RZ, RZ, -R189 ;  /* 0x000000ffffaf7224 */ /* 0x000fc400078e0abd */
[----:B------:R-:W-:Y:S01]  /*54b0*/  VIADD R190, R190, 0x400 ;  /* 0x00000400bebe7836 */ /* 0x000fe20000000000 */
[----:B------:R-:W1:Y:S01]  /*54c0*/  LDCU.64 UR38, c[0x0][0x888] ;  /* 0x00011100ff2677ac */ /* 0x000e620008000a00 */
[----:B------:R-:W1:Y:S01]  /*54d0*/  LDC R73, c[0x0][0xb30] ;  /* 0x0002cc00ff497b82 */ /* 0x000e620000000800 */
[----:B------:R-:W1:Y:S01]  /*54e0*/  LDCU.64 UR44, c[0x0][0x890] ;  /* 0x00011200ff2c77ac */ /* 0x000e620008000a00 */
[----:B------:R-:W-:-:S06]  /*54f0*/  UIADD3 UR48, UPT, UPT, UR49, 0x400, URZ ;  /* 0x0000040031307890 */ /* 0x000fcc000fffe0ff */
[----:B------:R-:W1:Y:S08]  /*5500*/  LDC.64 R168, c[0x0][0xb10] ;  /* 0x0002c400ffa87b82 */ /* 0x000e700000000a00 */
[----:B------:R-:W1:Y:S08]  /*5510*/  LDC.64 R70, c[0x0][0xb18] ;  /* 0x0002c600ff467b82 */ /* 0x000e700000000a00 */
[----:B------:R-:W1:Y:S08]  /*5520*/  LDC.64 R68, c[0x0][0xb28] ;  /* 0x0002ca00ff447b82 */ /* 0x000e700000000a00 */
[----:B------:R-:W1:Y:S01]  /*5530*/  LDC.64 R166, c[0x0][0x8b0] ;  /* 0x00022c00ffa67b82 */ /* 0x000e620000000a00 */
[----:B---3--:R-:W-:-:S07]  /*5540*/  IMAD.IADD R79, R0, 0x1, R79 ;  /* 0x00000001004f7824 */ /* 0x008fce00078e024f */
[----:B------:R-:W3:Y:S08]  /*5550*/  LDC.64 R164, c[0x0][0x8a8] ;  /* 0x00022a00ffa47b82 */ /* 0x000ef00000000a00 */
[----:B--2-4-:R-:W1:Y:S02]  /*5560*/  LDC R178, c[0x0][0x374] ;  /* 0x0000dd00ffb27b82 */ /* 0x014e640000000800 */
.L_x_126:
[C---:B------:R-:W-:Y:S02]  /*5570*/  LEA R0, R195.reuse, UR49, 0x3 ;  /* 0x00000031c3007c11 */ /* 0x040fe4000f8e18ff */
[----:B------:R-:W-:Y:S02]  /*5580*/  SHF.L.U32 R3, R182, 0x1f, RZ ;  /* 0x0000001fb6037819 */ /* 0x000fe400000006ff */
[----:B------:R-:W-:Y:S02]  /*5590*/  LEA R16, R195, UR49, 0x4 ;  /* 0x00000031c3107c11 */ /* 0x000fe4000f8e20ff */
[----:B------:R-:W2:Y:S02]  /*55a0*/  SYNCS.PHASECHK.TRANS64.TRYWAIT P0, [R0+URZ+0x1b0], R3 ;  /* 0x0001b003000075a7 */ /* 0x000ea400080011ff */
[----:B-12---:R-:W-:Y:S05]  /*55b0*/  @!P0 BRA `(.L_x_100) ;  /* 0x0000004800248947 */ /* 0x006fea0003800000 */
.L_x_202:
[----:B------:R-:W4:Y:S01]  /*55c0*/  LDC.64 R12, c[0x0][0xb10] ;  /* 0x0002c400ff0c7b82 */ /* 0x000f220000000a00 */
[----:B------:R-:W3:Y:S01]  /*55d0*/  LDS.128 R16, [R16+0x240] ;  /* 0x0002400010107984 */ /* 0x000ee20000000c00 */
[----:B-1----:R-:W-:Y:S01]  /*55e0*/  ISETP.NE.AND P1, PT, R73, 0x1, PT ;  /* 0x000000014900780c */ /* 0x002fe20003f25270 */
[----:B--2---:R-:W-:Y:S01]  /*55f0*/  VIADD R0, R0, 0x1c0 ;  /* 0x000001c000007836 */ /* 0x004fe20000000000 */
[----:B------:R-:W-:Y:S04]  /*5600*/  ISETP.GE.AND P0, PT, R72, 0x1, PT ;  /* 0x000000014800780c */ /* 0x000fe80003f06270 */
[----:B------:R-:W1:Y:S01]  /*5610*/  LDC.64 R10, c[0x0][0xb18] ;  /* 0x0002c600ff0a7b82 */ /* 0x000e620000000a00 */
[----:B------:R-:W-:Y:S01]  /*5620*/  PRMT R0, RZ, 0x654, R0 ;  /* 0x00000654ff007816 */ /* 0x000fe20000000000 */
[----:B------:R-:W-:Y:S01]  /*5630*/  @!PT LDS RZ, [RZ] ;  /* 0x00000000fffff984 */ /* 0x000fe20000000800 */
[----:B------:R-:W-:Y:S01]  /*5640*/  @!PT LDS RZ, [RZ] ;  /* 0x00000000fffff984 */ /* 0x000fe20000000800 */
[----:B------:R-:W-:Y:S01]  /*5650*/  @!PT LDS RZ, [RZ] ;  /* 0x00000000fffff984 */ /* 0x000fe20000000800 */
[----:B------:R-:W-:Y:S01]  /*5660*/  @!PT LDS RZ, [RZ] ;  /* 0x00000000fffff984 */ /* 0x000fe20000000800 */
[----:B------:R2:W-:Y:S06]  /*5670*/  MEMBAR.ALL.CTA ;  /* 0x0000000000007992 */ /* 0x0005ec0000008000 */
[----:B--2---:R-:W2:Y:S01]  /*5680*/  FENCE.VIEW.ASYNC.S ;  /* 0x00000000000073c6 */ /* 0x004ea20000000000 */
[----:B------:R-:W1:Y:S08]  /*5690*/  @!P1 LDC R14, c[0x0][0xb20] ;  /* 0x0002c800ff0e9b82 */ /* 0x000e700000000800 */
[----:B------:R-:W1:Y:S01]  /*56a0*/  @!P1 LDC R9, c[0x0][0xb0c] ;  /* 0x0002c300ff099b82 */ /* 0x000e620000000800 */
[----:B--2---:R2:W-:Y:S01]  /*56b0*/  SYNCS.ARRIVE.TRANS64.RED.A1T0 RZ, [R0+URZ], RZ ;  /* 0x000000ff00ff79a7 */ /* 0x0045e200081004ff */
[----:B---3--:R-:W-:Y:S04]  /*56c0*/  LOP3.LUT P4, RZ, R18, 0x1, RZ, 0xc0, !PT ;  /* 0x0000000112ff7812 */ /* 0x008fe8000788c0ff */
[----:B------:R-:W-:Y:S09]  /*56d0*/  P2R R194, PR, RZ, 0x10 ;  /* 0x00000010ffc27803 */ /* 0x000ff20000000000 */
[----:B------:R-:W-:Y:S02]  /*56e0*/  @P4 MOV R77, R16 ;  /* 0x00000010004d4202 */ /* 0x000fe40000000f00 */
[----:B------:R-:W-:Y:S01]  /*56f0*/  @P4 LOP3.LUT R75, R17, 0xffff, RZ, 0xc0, !PT ;  /* 0x0000ffff114b4812 */ /* 0x000fe200078ec0ff */
[----:B--2-4-:R-:W-:Y:S06]  /*5700*/  @!P0 BRA `(.L_x_101) ;  /* 0x0000000000a48947 */ /* 0x014fec0003800000 */
[----:B------:R-:W-:Y:S01]  /*5710*/  IMAD.HI.U32 R23, R178, R71, RZ ;  /* 0x00000047b2177227 */ /* 0x000fe200078e00ff */
[----:B------:R-:W-:Y:S02]  /*5720*/  ISETP.NE.AND P0, PT, R70, 0x1, PT ;  /* 0x000000014600780c */ /* 0x000fe40003f05270 */
[----:B------:R-:W-:Y:S01]  /*5730*/  ISETP.NE.AND P2, PT, R72, 0x1, PT ;  /* 0x000000014800780c */ /* 0x000fe20003f45270 */
[----:B------:R-:W-:Y:S01]  /*5740*/  IMAD.HI.U32 R22, R177, R168, RZ ;  /* 0x000000a8b1167227 */ /* 0x000fe200078e00ff */
[----:B------:R-:W-:Y:S02]  /*5750*/  SHF.R.U32.HI R23, RZ, R174, R23 ;  /* 0x000000aeff177219 */ /* 0x000fe40000011617 */
[----:B------:R-:W-:Y:S01]  /*5760*/  ISETP.NE.AND P3, PT, R74, 0x1, PT ;  /* 0x000000014a00780c */ /* 0x000fe20003f65270 */
[----:B------:R-:W-:Y:S01]  /*5770*/  IMAD.HI.U32 R26, R77, R168, RZ ;  /* 0x000000a84d1a7227 */ /* 0x000fe200078e00ff */
[----:B------:R-:W-:Y:S02]  /*5780*/  SHF.R.U32.HI R22, RZ, R169, R22 ;  /* 0x000000a9ff167219 */ /* 0x000fe40000011616 */
[----:B------:R-:W-:Y:S01]  /*5790*/  SEL R3, R178, R23, !P0 ;  /* 0x00000017b2037207 */ /* 0x000fe20004000000 */
[----:B------:R-:W-:Y:S01]  /*57a0*/  IMAD.HI.U32 R23, R75, R71, RZ ;  /* 0x000000474b177227 */ /* 0x000fe200078e00ff */
[----:B------:R-:W-:Y:S02]  /*57b0*/  SEL R7, R177, R22, !P3 ;  /* 0x00000016b1077207 */ /* 0x000fe40005800000 */
[----:B------:R-:W-:Y:S01]  /*57c0*/  SHF.R.U32.HI R26, RZ, R169, R26 ;  /* 0x000000a9ff1a7219 */ /* 0x000fe2000001161a */
[-C--:B------:R-:W-:Y:S04]  /*57d0*/  IMAD.HI.U32 R22, R3, R68.reuse, RZ ;  /* 0x0000004403167227 */ /* 0x080fe800078e00ff */
[----:B------:R-:W-:Y:S01]  /*57e0*/  IMAD.HI.U32 R24, R7, R68, RZ ;  /* 0x0000004407187227 */ /* 0x000fe200078e00ff */
[-C--:B------:R-:W-:Y:S02]  /*57f0*/  @P2 SHF.R.U32.HI R3, RZ, R69.reuse, R22 ;  /* 0x00000045ff032219 */ /* 0x080fe40000011616 */
[----:B------:R-:W-:Y:S02]  /*5800*/  SHF.R.U32.HI R22, RZ, R174, R23 ;  /* 0x000000aeff167219 */ /* 0x000fe40000011617 */
[----:B------:R-:W-:Y:S01]  /*5810*/  @P2 SHF.R.U32.HI R7, RZ, R69, R24 ;  /* 0x00000045ff072219 */ /* 0x000fe20000011618 */
[C---:B------:R-:W-:Y:S01]  /*5820*/  IMAD R2, R72.reuse, R3, RZ ;  /* 0x0000000348027224 */ /* 0x040fe200078e02ff */
[----:B------:R-:W-:Y:S02]  /*5830*/  SEL R5, R75, R22, !P0 ;  /* 0x000000164b057207 */ /* 0x000fe40004000000 */
[----:B------:R-:W-:Y:S01]  /*5840*/  SEL R3, R77, R26, !P3 ;  /* 0x0000001a4d037207 */ /* 0x000fe20005800000 */
[----:B------:R-:W-:Y:S01]  /*5850*/  IMAD R4, R72, R7, RZ ;  /* 0x0000000748047224 */ /* 0x000fe200078e02ff */
[C---:B------:R-:W-:Y:S01]  /*5860*/  ISETP.GE.AND P0, PT, R5.reuse, R2, PT ;  /* 0x000000020500720c */ /* 0x040fe20003f06270 */
[----:B------:R-:W-:Y:S03]  /*5870*/  IMAD.HI.U32 R6, R5, R68, RZ ;  /* 0x0000004405067227 */ /* 0x000fe600078e00ff */
[----:B------:R-:W-:Y:S01]  /*5880*/  ISETP.GE.OR P0, PT, R3, R4, P0 ;  /* 0x000000040300720c */ /* 0x000fe20000706670 */
[----:B------:R-:W-:Y:S01]  /*5890*/  IMAD.MOV R4, RZ, RZ, -R3 ;  /* 0x000000ffff047224 */ /* 0x000fe200078e0a03 */
[-C--:B------:R-:W-:Y:S03]  /*58a0*/  SHF.R.U32.HI R6, RZ, R69.reuse, R6 ;  /* 0x00000045ff067219 */ /* 0x080fe60000011606 */
[----:B------:R-:W-:Y:S01]  /*58b0*/  IMAD R77, R74, R4, R77 ;  /* 0x000000044a4d7224 */ /* 0x000fe200078e024d */
[----:B------:R-:W-:Y:S05]  /*58c0*/  SEL R15, R5, R6, !P2 ;  /* 0x00000006050f7207 */ /* 0x000fea0005000000 */
[----:B------:R-:W-:Y:S02]  /*58d0*/  IMAD.MOV R6, RZ, RZ, -R15 ;  /* 0x000000ffff067224 */ /* 0x000fe400078e0a0f */
[C---:B------:R-:W-:Y:S04]  /*58e0*/  @!P0 IMAD.HI.U32 R2, R3.reuse, R68, RZ ;  /* 0x0000004403028227 */ /* 0x040fe800078e00ff */
[----:B------:R-:W-:Y:S01]  /*58f0*/  IMAD R6, R72, R6, R5 ;  /* 0x0000000648067224 */ /* 0x000fe200078e0205 */
[----:B------:R-:W-:Y:S04]  /*5900*/  @!P0 SHF.R.U32.HI R2, RZ, R69, R2 ;  /* 0x00000045ff028219 */ /* 0x000fe80000011602 */
[----:B------:R-:W-:Y:S02]  /*5910*/  @!P0 SEL R0, R3, R2, !P2 ;  /* 0x0000000203008207 */ /* 0x000fe40005000000 */
[----:B------:R-:W-:Y:S02]  /*5920*/  IADD3 R2, PT, PT, -R5, RZ, RZ ;  /* 0x000000ff05027210 */ /* 0x000fe40007ffe1ff */
[----:B------:R-:W-:Y:S01]  /*5930*/  @!P0 IADD3 R8, PT, PT, R15, -R0, RZ ;  /* 0x800000000f088210 */ /* 0x000fe20007ffe0ff */
[----:B------:R-:W-:Y:S02]  /*5940*/  @!P0 IMAD R0, R7, R6, R0 ;  /* 0x0000000607008224 */ /* 0x000fe400078e0200 */
[----:B------:R-:W-:Y:S02]  /*5950*/  IMAD R75, R70, R2, R75 ;  /* 0x00000002464b7224 */ /* 0x000fe400078e024b */
[----:B------:R-:W-:Y:S02]  /*5960*/  @!P0 IMAD R5, R8, R72, R3 ;  /* 0x0000004808058224 */ /* 0x000fe400078e0203 */
[----:B------:R-:W-:Y:S04]  /*5970*/  @!P0 IMAD.MOV.U32 R3, RZ, RZ, R0 ;  /* 0x000000ffff038224 */ /* 0x000fe800078e0000 */
[----:B------:R-:W-:Y:S02]  /*5980*/  IMAD R77, R3, R74, R77 ;  /* 0x0000004a034d7224 */ /* 0x000fe400078e024d */
[----:B------:R-:W-:Y:S07]  /*5990*/  IMAD R75, R5, R70, R75 ;  /* 0x00000046054b7224 */ /* 0x000fee00078e024b */
.L_x_101:
[----:B-1----:R-:W-:Y:S01]  /*59a0*/  @!P1 ISETP.NE.AND P0, PT, R10, 0x1, PT ;  /* 0x000000010a00980c */ /* 0x002fe20003f05270 */
[----:B------:R-:W-:Y:S01]  /*59b0*/  @!P1 IMAD.HI.U32 R0, R77, R12, RZ ;  /* 0x0000000c4d009227 */ /* 0x000fe200078e00ff */
[----:B------:R-:W-:Y:S01]  /*59c0*/  @!P1 ISETP.NE.AND P2, PT, R9, 0x1, PT ;  /* 0x000000010900980c */ /* 0x000fe20003f45270 */
[----:B------:R-:W-:Y:S01]  /*59d0*/  ULOP3.LUT UP0, URZ, UR48, 0x1b0, URZ, 0xc0, !UPT ;  /* 0x000001b030ff7892 */ /* 0x000fe2000f80c0ff */
[----:B------:R-:W-:Y:S01]  /*59e0*/  R2UR UR42, R21 ;  /* 0x00000000152a72ca */ /* 0x000fe200000e0000 */
[----:B------:R-:W-:Y:S01]  /*59f0*/  @!P1 IMAD.HI.U32 R3, R75, R11, RZ ;  /* 0x0000000b4b039227 */ /* 0x000fe200078e00ff */
[----:B------:R-:W-:Y:S02]  /*5a00*/  @!P1 SHF.R.U32.HI R0, RZ, R13, R0 ;  /* 0x0000000dff009219 */ /* 0x000fe40000011600 */
[----:B------:R-:W-:Y:S01]  /*5a10*/  R2UR UR41, R20 ;  /* 0x00000000142972ca */ /* 0x000fe200000e0000 */
[----:B------:R-:W-:Y:S01]  /*5a20*/  VIADD R195, R195, 0x1 ;  /* 0x00000001c3c37836 */ /* 0x000fe20000000000 */
[----:B------:R-:W-:Y:S02]  /*5a30*/  @!P1 SHF.R.U32.HI R2, RZ, R14, R3 ;  /* 0x0000000eff029219 */ /* 0x000fe40000011603 */
[----:B------:R-:W-:Y:S02]  /*5a40*/  @!P1 SEL R3, R77, R0, !P2 ;  /* 0x000000004d039207 */ /* 0x000fe40005000000 */
[----:B------:R-:W-:Y:S02]  /*5a50*/  @!P1 SEL R2, R75, R2, !P0 ;  /* 0x000000024b029207 */ /* 0x000fe40004000000 */
[----:B------:R-:W-:Y:S01]  /*5a60*/  @P4 SHF.R.U32.HI R179, RZ, 0x10, R17 ;  /* 0x00000010ffb34819 */ /* 0x000fe20000011611 */
[----:B------:R-:W-:Y:S02]  /*5a70*/  USHF.L.U32 UR42, UR42, 0x7, URZ ;  /* 0x000000072a2a7899 */ /* 0x000fe400080006ff */
[----:B------:R-:W-:Y:S02]  /*5a80*/  @!P1 IMAD.IADD R0, R2, 0x1, -R3 ;  /* 0x0000000102009824 */ /* 0x000fe400078e0a03 */
[----:B------:R-:W-:Y:S01]  /*5a90*/  @!P1 IMAD.IADD R2, R3, 0x1, -R2 ;  /* 0x0000000103029824 */ /* 0x000fe200078e0a02 */
[----:B------:R-:W-:Y:S01]  /*5aa0*/  USHF.L.U32 UR41, UR41, 0x7, URZ ;  /* 0x0000000729297899 */ /* 0x000fe200080006ff */
[----:B------:R-:W-:Y:S02]  /*5ab0*/  @!P1 IMAD R77, R0, R9, R77 ;  /* 0x00000009004d9224 */ /* 0x000fe400078e024d */
[----:B------:R-:W-:Y:S01]  /*5ac0*/  @!P1 IMAD R75, R2, R10, R75 ;  /* 0x0000000a024b9224 */ /* 0x000fe200078e024b */
[----:B------:R-:W-:Y:S08]  /*5ad0*/  BRA.U !UP0, `(.L_x_102) ;  /* 0x0000000108407547 */ /* 0x000ff0000b800000 */
[----:B------:R-:W1:Y:S01]  /*5ae0*/  LDCU.64 UR8, c[0x4][0x80] ;  /* 0x01001000ff0877ac */ /* 0x000e620008000a00 */
[----:B------:R-:W-:Y:S01]  /*5af0*/  MOV R3, 0x0 ;  /* 0x0000000000037802 */ /* 0x000fe20000000f00 */
[----:B------:R-:W-:Y:S02]  /*5b00*/  HFMA2 R12, -RZ, RZ, 0, 5.9604644775390625e-08 ;  /* 0x00000001ff0c7431 */ /* 0x000fe400000001ff */
[----:B------:R-:W-:Y:S02]  /*5b10*/  IMAD.MOV.U32 R8, RZ, RZ, 0x70 ;  /* 0x00000070ff087424 */ /* 0x000fe400078e00ff */
[----:B------:R-:W-:Y:S01]  /*5b20*/  IMAD.MOV.U32 R13, RZ, RZ, RZ ;  /* 0x000000ffff0d7224 */ /* 0x000fe200078e00ff */
[----:B------:R-:W2:Y:S01]  /*5b30*/  LDCU.64 UR6, c[0x4][0x88] ;  /* 0x01001100ff0677ac */ /* 0x000ea20008000a00 */
[----:B------:R-:W3:Y:S01]  /*5b40*/  LDC.64 R2, c[0x4][R3] ;  /* 0x0100000003027b82 */ /* 0x000ee20000000a00 */
[----:B------:R-:W4:Y:S01]  /*5b50*/  LDCU.64 UR4, c[0x4][0x8] ;  /* 0x01000100ff0477ac */ /* 0x000f220008000a00 */
[----:B-1----:R-:W-:Y:S01]  /*5b60*/  MOV R5, UR9 ;  /* 0x0000000900057c02 */ /* 0x002fe20008000f00 */
[----:B------:R-:W-:Y:S01]  /*5b70*/  IMAD.U32 R4, RZ, RZ, UR8 ;  /* 0x00000008ff047e24 */ /* 0x000fe2000f8e00ff */
[----:B--2---:R-:W-:Y:S01]  /*5b80*/  MOV R7, UR7 ;  /* 0x0000000700077c02 */ /* 0x004fe20008000f00 */
[----:B------:R-:W-:Y:S01]  /*5b90*/  IMAD.U32 R6, RZ, RZ, UR6 ;  /* 0x00000006ff067e24 */ /* 0x000fe2000f8e00ff */
[----:B----4-:R-:W-:Y:S01]  /*5ba0*/  MOV R11, UR5 ;  /* 0x00000005000b7c02 */ /* 0x010fe20008000f00 */
[----:B------:R-:W-:Y:S02]  /*5bb0*/  IMAD.U32 R10, RZ, RZ, UR4 ;  /* 0x00000004ff0a7e24 */ /* 0x000fe4000f8e00ff */
[----:B------:R-:W-:Y:S07]  /*5bc0*/  LEPC R20, `(.L_x_102) ;  /* 0x000000001014794e */ /* 0x000fee0000000000 */
[----:B---3-5:R-:W-:Y:S05]  /*5bd0*/  CALL.ABS.NOINC R2 ;  /* 0x0000000002007343 */ /* 0x028fea0003c00000 */
.L_x_102:
[----:B------:R-:W-:Y:S01]  /*5be0*/  LOP3.LUT P0, RZ, R192, 0x1b0, RZ, 0xc0, !PT ;  /* 0x000001b0c0ff7812 */ /* 0x000fe2000780c0ff */
[----:B------:R-:W-:Y:S11]  /*5bf0*/  BSSY.RECONVERGENT B6, `(.L_x_103) ;  /* 0x0000013000067945 */ /* 0x000ff60003800200 */
[----:B------:R-:W-:Y:S01]  /*5c00*/  @!UPT UIADD3 URZ, UPT, UPT, URZ, URZ, URZ ;  /* 0x000000fffffff290 */ /* 0x000fe2000fffe0ff */
[----:B------:R-:W-:Y:S05]  /*5c10*/  @!P0 BRA `(.L_x_104) ;  /* 0x0000000000408947 */ /* 0x000fea0003800000 */
        /* <DEDUP_REMOVED lines=16> */
.L_x_104:
[----:B------:R-:W-:Y:S05]  /*5d20*/  BSYNC.RECONVERGENT B6 ;  /* 0x0000000000067941 */ /* 0x000fea0003800200 */
.L_x_103:
[----:B------:R-:W-:Y:S01]  /*5d30*/  ISETP.NE.U32.AND P4, PT, R166, RZ, PT ;  /* 0x000000ffa600720c */ /* 0x000fe20003f85070 */
[----:B------:R-:W-:Y:S01]  /*5d40*/  UISETP.NE.AND UP2, UPT, UR50, URZ, UPT ;  /* 0x000000ff3200728c */ /* 0x000fe2000bf45270 */
[----:B------:R-:W-:Y:S01]  /*5d50*/  ISETP.NE.U32.AND P2, PT, RZ, UR38, PT ;  /* 0x00000026ff007c0c */ /* 0x000fe2000bf45070 */
[----:B------:R-:W-:Y:S01]  /*5d60*/  UISETP.NE.U32.AND UP1, UPT, UR44, URZ, UPT ;  /* 0x000000ff2c00728c */ /* 0x000fe2000bf25070 */
[----:B------:R-:W-:Y:S01]  /*5d70*/  ISETP.NE.AND.EX P4, PT, R167, RZ, PT, P4 ;  /* 0x000000ffa700720c */ /* 0x000fe20003f85340 */
[----:B------:R-:W-:Y:S01]  /*5d80*/  UPLOP3.LUT UP0, UPT, UPT, UPT, UPT, 0x40, 0x4 ;  /* 0x000000000004789c */ /* 0x000fe20003f0e870 */
[----:B------:R-:W-:Y:S01]  /*5d90*/  ISETP.NE.AND.EX P2, PT, RZ, UR39, PT, P2 ;  /* 0x00000027ff007c0c */ /* 0x000fe2000bf45320 */
[----:B------:R-:W-:Y:S01]  /*5da0*/  UISETP.NE.AND.EX UP1, UPT, UR45, URZ, UPT, UP1 ;  /* 0x000000ff2d00728c */ /* 0x000fe2000bf25310 */
[----:B------:R-:W-:Y:S04]  /*5db0*/  PLOP3.LUT P1, PT, PT, PT, UP2, 0x80, 0x8 ;  /* 0x000000000008781c */ /* 0x000fe80003f2f028 */
[----:B------:R-:W-:Y:S06]  /*5dc0*/  @UP2 UPLOP3.LUT UP0, UPT, UPT, UPT, UP1, 0x80, 0x8 ;  /* 0x000000000008289c */ /* 0x000fec0003f0f010 */
[----:B------:R-:W-:Y:S01]  /*5dd0*/  PLOP3.LUT P0, PT, PT, PT, UP0, 0x80, 0x8 ;  /* 0x000000000008781c */ /* 0x000fe20003f0f008 */
[----:B------:R-:W-:Y:S01]  /*5de0*/  @!UPT UIADD3 URZ, UPT, UPT, URZ, URZ, URZ ;  /* 0x000000fffffff290 */ /* 0x000fe2000fffe0ff */
[----:B------:R-:W-:Y:S11]  /*5df0*/  BRA.U !UP1, `(.L_x_105) ;  /* 0x0000000109387547 */ /* 0x000ff6000b800000 */
[----:B------:R-:W-:Y:S01]  /*5e00*/  UISETP.NE.U32.AND UP0, UPT, UR38, URZ, UPT ;  /* 0x000000ff2600728c */ /* 0x000fe2000bf05070 */
[----:B------:R-:W-:Y:S02]  /*5e10*/  HFMA2 R0, -RZ, RZ, 0, 5.9604644775390625e-08 ;  /* 0x00000001ff007431 */ /* 0x000fe400000001ff */
[----:B------:R-:W-:Y:S01]  /*5e20*/  IMAD.MOV.U32 R171, RZ, RZ, 0x1 ;  /* 0x00000001ffab7424 */ /* 0x000fe200078e00ff */
[----:B------:R-:W-:Y:S06]  /*5e30*/  UISETP.NE.AND.EX UP0, UPT, UR39, URZ, UPT, UP0 ;  /* 0x000000ff2700728c */ /* 0x000fec000bf05300 */
[----:B------:R-:W-:Y:S05]  /*5e40*/  PLOP3.LUT P3, PT, PT, PT, UP0, 0x80, 0x8 ;  /* 0x000000000008781c */ /* 0x000fea0003f6f008 */
[----:B------:R-:W1:Y:S01]  /*5e50*/  @UP0 LDCU.64 UR6, c[0x0][0x888] ;  /* 0x00011100ff0607ac */ /* 0x000e620008000a00 */
[----:B------:R-:W-:Y:S07]  /*5e60*/  @UP0 UIMAD UR4, UR36, UR44, URZ ;  /* 0x0000002c240402a4 */ /* 0x000fee000f8e02ff */
[----:B------:R-:W-:Y:S01]  /*5e70*/  @!P3 PRMT R171, R0, 0x7610, R171 ;  /* 0x0000761000abb816 */ /* 0x000fe200000000ab */
[----:B-1----:R-:W-:Y:S03]  /*5e80*/  @UP0 UIMAD.WIDE UR6, UR4, 0x4, UR6 ;  /* 0x00000004040608a5 */ /* 0x002fe6000f8e0206 */
[----:B------:R-:W1:Y:S03]  /*5e90*/  @!UP0 LDCU UR4, c[0x0][0x880] ;  /* 0x00011000ff0487ac */ /* 0x000e660008000800 */
[----:B------:R-:W-:Y:S01]  /*5ea0*/  IMAD.U32 R2, RZ, RZ, UR6 ;  /* 0x00000006ff027e24 */ /* 0x000fe2000f8e00ff */
[----:B------:R-:W-:Y:S05]  /*5eb0*/  MOV R3, UR7 ;  /* 0x0000000700037c02 */ /* 0x000fea0008000f00 */
[----:B-----5:R2:W5:Y:S02]  /*5ec0*/  @P3 LDG.E R81, desc[UR46][R2.64] ;  /* 0x0000002e02513981 */ /* 0x020564000c1e1900 */
[----:B-12---:R-:W-:Y:S02]  /*5ed0*/  @!P3 IMAD.U32 R81, RZ, RZ, UR4 ;  /* 0x00000004ff51be24 */ /* 0x006fe4000f8e00ff */
.L_x_105:
[----:B------:R-:W-:Y:S05]  /*5ee0*/  @!P4 BRA `(.L_x_106) ;  /* 0x000000000020c947 */ /* 0x000fea0003800000 */
[----:B------:R-:W-:Y:S04]  /*5ef0*/  ISETP.NE.U32.AND P3, PT, R164, RZ, PT ;  /* 0x000000ffa400720c */ /* 0x000fe80003f65070 */
[----:B------:R-:W-:Y:S11]  /*5f00*/  ISETP.NE.AND.EX P3, PT, R165, RZ, PT, P3 ;  /* 0x000000ffa500720c */ /* 0x000ff60003f65330 */
[----:B------:R-:W-:Y:S02]  /*5f10*/  @!UPT UIADD3 URZ, UPT, UPT, URZ, URZ, URZ ;  /* 0x000000fffffff290 */ /* 0x000fe4000fffe0ff */
[----:B------:R-:W1:Y:S01]  /*5f20*/  @P3 LDC.64 R2, c[0x0][0x8a8] ;  /* 0x00022a00ff023b82 */ /* 0x000e620000000a00 */
[----:B------:R-:W-:Y:S04]  /*5f30*/  @P3 IMAD R0, R166, UR36, RZ ;  /* 0x00000024a6003c24 */ /* 0x000fe8000f8e02ff */
[----:B-1----:R-:W-:Y:S05]  /*5f40*/  @P3 IMAD.WIDE R2, R0, 0x4, R2 ;  /* 0x0000000400023825 */ /* 0x002fea00078e0202 */
[----:B-----5:R1:W5:Y:S02]  /*5f50*/  @P3 LDG.E R78, desc[UR46][R2.64] ;  /* 0x0000002e024e3981 */ /* 0x020364000c1e1900 */
[----:B-1----:R-:W2:Y:S02]  /*5f60*/  @!P3 LDC R78, c[0x0][0x8a0] ;  /* 0x00022800ff4ebb82 */ /* 0x002ea40000000800 */
.L_x_106:
[----:B-----5:R-:W-:Y:S01]  /*5f70*/  FSETP.NEU.AND P4, PT, R81, RZ, PT ;  /* 0x000000ff5100720b */ /* 0x020fe20003f8d000 */
[----:B------:R-:W-:Y:S01]  /*5f80*/  BSSY B1, `(.L_x_107) ;  /* 0x0000047000017945 */ /* 0x000fe20003800000 */
[----:B------:R-:W-:Y:S01]  /*5f90*/  SEL R5, RZ, 0xffffffff, P2 ;  /* 0xffffffffff057807 */ /* 0x000fe20001000000 */
[----:B------:R-:W-:Y:S01]  /*5fa0*/  IMAD.MOV.U32 R208, RZ, RZ, 0x1 ;  /* 0x00000001ffd07424 */ /* 0x000fe200078e00ff */
[----:B------:R-:W-:Y:S01]  /*5fb0*/  LOP3.LUT P3, RZ, R171, 0xff, RZ, 0xc0, !PT ;  /* 0x000000ffabff7812 */ /* 0x000fe2000786c0ff */
[C---:B------:R-:W-:Y:S01]  /*5fc0*/  IMAD R80, R76.reuse, 0x80, R79 ;  /* 0x000000804c507824 */ /* 0x040fe200078e024f */
[----:B------:R-:W-:Y:S02]  /*5fd0*/  @P1 SEL R0, RZ, 0xffffffff, P4 ;  /* 0xffffffffff001807 */ /* 0x000fe40002000000 */
[----:B------:R-:W-:Y:S02]  /*5fe0*/  CS2R R162, SRZ ;  /* 0x0000000000a27805 */ /* 0x000fe4000001ff00 */
[----:B------:R-:W-:Y:S02]  /*5ff0*/  LEA R3, R181, UR49, 0x3 ;  /* 0x00000031b5037c11 */ /* 0x000fe4000f8e18ff */
[----:B------:R-:W-:Y:S02]  /*6000*/  CS2R R160, SRZ ;  /* 0x0000000000a07805 */ /* 0x000fe4000001ff00 */
[----:B------:R-:W-:Y:S02]  /*6010*/  @P0 SEL R0, R5, R0, !P3 ;  /* 0x0000000005000207 */ /* 0x000fe40005800000 */
[----:B------:R-:W-:Y:S02]  /*6020*/  CS2R R158, SRZ ;  /* 0x00000000009e7805 */ /* 0x000fe4000001ff00 */
[----:B------:R-:W-:Y:S02]  /*6030*/  LEA R207, R76, UR49, 0x3 ;  /* 0x000000314ccf7c11 */ /* 0x000fe4000f8e18ff */
[----:B------:R-:W-:Y:S02]  /*6040*/  CS2R R156, SRZ ;  /* 0x00000000009c7805 */ /* 0x000fe4000001ff00 */
[----:B------:R-:W-:Y:S02]  /*6050*/  @P1 LOP3.LUT R0, R0, 0x1, RZ, 0xc0, !PT ;  /* 0x0000000100001812 */ /* 0x000fe400078ec0ff */
[----:B------:R-:W-:Y:S02]  /*6060*/  CS2R R154, SRZ ;  /* 0x00000000009a7805 */ /* 0x000fe4000001ff00 */
[----:B------:R-:W-:Y:S02]  /*6070*/  SHF.L.U32 R2, R183, 0x1f, RZ ;  /* 0x0000001fb7027819 */ /* 0x000fe400000006ff */
[----:B------:R-:W-:Y:S02]  /*6080*/  CS2R R152, SRZ ;  /* 0x0000000000987805 */ /* 0x000fe4000001ff00 */
[----:B------:R-:W-:Y:S02]  /*6090*/  ISETP.NE.U32.OR P6, PT, R0, 0x1, !P1 ;  /* 0x000000010000780c */ /* 0x000fe40004fc5470 */
[----:B------:R-:W-:Y:S02]  /*60a0*/  CS2R R150, SRZ ;  /* 0x0000000000967805 */ /* 0x000fe4000001ff00 */
[----:B------:R-:W-:Y:S02]  /*60b0*/  PLOP3.LUT P2, PT, PT, PT, UP1, 0x80, 0x8 ;  /* 0x000000000008781c */ /* 0x000fe40003f4f018 */
[----:B------:R-:W-:Y:S02]  /*60c0*/  CS2R R148, SRZ ;  /* 0x0000000000947805 */ /* 0x000fe4000001ff00 */
[----:B------:R-:W-:Y:S02]  /*60d0*/  SEL R0, RZ, 0xffffffff, P4 ;  /* 0xffffffffff007807 */ /* 0x000fe40002000000 */
[----:B------:R-:W-:Y:S03]  /*60e0*/  P2R R184, PR, RZ, 0x40 ;  /* 0x00000040ffb87803 */ /* 0x000fe60000000000 */
[----:B------:R-:W-:Y:S04]  /*60f0*/  @P6 SHF.L.U32 R4, R180, 0x1f, RZ ;  /* 0x0000001fb4046819 */ /* 0x000fe800000006ff */
[----:B------:R-:W-:Y:S01]  /*6100*/  @P2 SEL R0, R5, R0, !P3 ;  /* 0x0000000005002207 */ /* 0x000fe20005800000 */
[----:B------:R-:W1:Y:S03]  /*6110*/  @P6 SYNCS.PHASECHK.TRANS64.TRYWAIT P1, [R3+URZ+0x180], R4 ;  /* 0x00018004030065a7 */ /* 0x000e6600080211ff */
[----:B------:R-:W-:Y:S04]  /*6120*/  LOP3.LUT R0, R0, 0x1, RZ, 0xc0, !PT ;  /* 0x0000000100007812 */ /* 0x000fe800078ec0ff */
[----:B------:R-:W-:Y:S04]  /*6130*/  ISETP.NE.U32.AND P5, PT, R0, 0x1, PT ;  /* 0x000000010000780c */ /* 0x000fe80003fa5070 */
[----:B------:R-:W-:Y:S01]  /*6140*/  P2R R209, PR, RZ, 0x20 ;  /* 0x00000020ffd17803 */ /* 0x000fe20000000000 */
[----:B------:R3:W4:Y:S01]  /*6150*/  SYNCS.PHASECHK.TRANS64.TRYWAIT P0, [R207+URZ+0x1d0], R2 ;  /* 0x0001d002cf0075a7 */ /* 0x00072200080011ff */
[----:B-1----:R-:W-:Y:S01]  /*6160*/  @P6 SEL R208, RZ, 0x1, !P1 ;  /* 0x00000001ffd06807 */ /* 0x002fe20004800000 */
[----:B---3--:R-:W-:Y:S06]  /*6170*/  @!P6 BRA `(.L_x_108) ;  /* 0x00000000009ce947 */ /* 0x008fec0003800000 */
[----:B------:R-:W-:Y:S01]  /*6180*/  @P5 IMAD R6, R181, 0x2000, R190 ;  /* 0x00002000b5065824 */ /* 0x000fe200078e02be */
[----:B------:R-:W-:Y:S01]  /*6190*/  ISETP.NE.AND P1, PT, R208, RZ, PT ;  /* 0x000000ffd000720c */ /* 0x000fe20003f25270 */
[----:B------:R-:W-:Y:S01]  /*61a0*/  BSSY B0, `(.L_x_109) ;  /* 0x0000010000007945 */ /* 0x000fe20003800000 */
[----:B------:R-:W-:Y:S01]  /*61b0*/  CS2R R150, SRZ ;  /* 0x0000000000967805 */ /* 0x000fe2000001ff00 */
[--C-:B------:R-:W-:Y:S01]  /*61c0*/  @P5 IMAD R7, R191, -0x10, R6.reuse ;  /* 0xfffffff0bf075824 */ /* 0x100fe200078e0206 */
[----:B------:R-:W-:Y:S01]  /*61d0*/  CS2R R148, SRZ ;  /* 0x0000000000947805 */ /* 0x000fe2000001ff00 */
[----:B------:R-:W-:Y:S01]  /*61e0*/  @P5 IMAD R5, R189, -0x10, R6 ;  /* 0xfffffff0bd055824 */ /* 0x000fe200078e0206 */
[----:B------:R-:W-:Y:S01]  /*61f0*/  CS2R R158, SRZ ;  /* 0x00000000009e7805 */ /* 0x000fe2000001ff00 */
[----:B------:R-:W-:Y:S01]  /*6200*/  @P5 IMAD R4, R188, 0x10, R7 ;  /* 0x00000010bc045824 */ /* 0x000fe200078e0207 */
[----:B------:R-:W-:Y:S02]  /*6210*/  CS2R R156, SRZ ;  /* 0x00000000009c7805 */ /* 0x000fe4000001ff00 */
[----:B------:R-:W-:Y:S02]  /*6220*/  CS2R R154, SRZ ;  /* 0x00000000009a7805 */ /* 0x000fe4000001ff00 */
[----:B------:R-:W-:Y:S02]  /*6230*/  CS2R R152, SRZ ;  /* 0x0000000000987805 */ /* 0x000fe4000001ff00 */
[----:B------:R-:W-:Y:S02]  /*6240*/  CS2R R162, SRZ ;  /* 0x0000000000a27805 */ /* 0x000fe4000001ff00 */
[----:B------:R-:W-:Y:S01]  /*6250*/  CS2R R160, SRZ ;  /* 0x0000000000a07805 */ /* 0x000fe2000001ff00 */
[----:B------:R-:W-:Y:S06]  /*6260*/  @P1 BRA `(.L_x_110) ;  /* 0x00000000000c1947 */ /* 0x000fec0003800000 */
[----:B------:R-:W-:Y:S04]  /*6270*/  SHF.L.U32 R0, R180, 0x1f, RZ ;  /* 0x0000001fb4007819 */ /* 0x000fe800000006ff */
[----:B------:R-:W1:Y:S02]  /*6280*/  SYNCS.PHASECHK.TRANS64.TRYWAIT P1, [R3+URZ+0x180], R0 ;  /* 0x00018000030075a7 */ /* 0x000e6400080211ff */
[----:B-1----:R-:W-:Y:S05]  /*6290*/  @!P1 BRA `(.L_x_111) ;  /* 0x0000003c00009947 */ /* 0x002fea0003800000 */
.L_x_110:
[----:B------:R-:W-:Y:S05]  /*62a0*/  BSYNC B0 ;  /* 0x0000000000007941 */ /* 0x000fea0003800000 */
.L_x_109:
[----:B------:R-:W-:Y:S01]  /*62b0*/  ISETP.NE.AND P1, PT, R209, RZ, PT ;  /* 0x000000ffd100720c */ /* 0x000fe20003f25270 */
[----:B-1----:R-:W-:Y:S02]  /*62c0*/  VIADD R3, R3, 0x190 ;  /* 0x0000019003037836 */ /* 0x002fe40000000000 */
[----:B------:R-:W-:Y:S02]  /*62d0*/  IMAD.U32 R0, RZ, RZ, UR37 ;  /* 0x00000025ff007e24 */ /* 0x000fe4000f8e00ff */
[----:B------:R-:W-:Y:S03]  /*62e0*/  VIADD R181, R181, 0x1 ;  /* 0x00000001b5b57836 */ /* 0x000fe60000000000 */
[----:B------:R-:W-:Y:S05]  /*62f0*/  PRMT R0, R0, 0x654, R3 ;  /* 0x0000065400007816 */ /* 0x000fea0000000003 */
[----:B------:R1:W3:Y:S04]  /*6300*/  @P1 LDS.128 R148, [R6] ;  /* 0x0000000006941984 */ /* 0x0002e80000000c00 */
[----:B------:R1:W1:Y:S04]  /*6310*/  @P1 LDS.128 R156, [R5+0x20] ;  /* 0x00002000059c1984 */ /* 0x0002680000000c00 */
[----:B------:R1:W1:Y:S04]  /*6320*/  @P1 LDS.128 R152, [R7+0x10] ;  /* 0x0000100007981984 */ /* 0x0002680000000c00 */
[----:B------:R1:W1:Y:S01]  /*6330*/  @P1 LDS.128 R160, [R4+0x10] ;  /* 0x0000100004a01984 */ /* 0x0002620000000c00 */
[C---:B------:R-:W-:Y:S01]  /*6340*/  ISETP.NE.AND P1, PT, R181.reuse, 0x2, PT ;  /* 0x00000002b500780c */ /* 0x040fe20003f25270 */
[----:B------:R-:W-:Y:S01]  /*6350*/  @!PT LDS RZ, [RZ] ;  /* 0x00000000fffff984 */ /* 0x000fe20000000800 */
[----:B------:R-:W-:Y:S01]  /*6360*/  @!PT LDS RZ, [RZ] ;  /* 0x00000000fffff984 */ /* 0x000fe20000000800 */
[----:B------:R-:W-:Y:S01]  /*6370*/  @!PT LDS RZ, [RZ] ;  /* 0x00000000fffff984 */ /* 0x000fe20000000800 */
[----:B------:R-:W-:Y:S01]  /*6380*/  @!PT LDS RZ, [RZ] ;  /* 0x00000000fffff984 */ /* 0x000fe20000000800 */
[----:B------:R5:W-:Y:S06]  /*6390*/  MEMBAR.ALL.CTA ;  /* 0x0000000000007992 */ /* 0x000bec0000008000 */
[----:B-----5:R-:W5:Y:S01]  /*63a0*/  FENCE.VIEW.ASYNC.S ;  /* 0x00000000000073c6 */ /* 0x020f620000000000 */
[----:B------:R-:W-:Y:S02]  /*63b0*/  SEL R3, RZ, 0x1, P1 ;  /* 0x00000001ff037807 */ /* 0x000fe40000800000 */
[----:B------:R-:W-:Y:S02]  /*63c0*/  SEL R181, R181, RZ, P1 ;  /* 0x000000ffb5b57207 */ /* 0x000fe40000800000 */
[----:B------:R-:W-:Y:S01]  /*63d0*/  LOP3.LUT R180, R180, R3, RZ, 0x3c, !PT ;  /* 0x00000003b4b47212 */ /* 0x000fe200078e3cff */
[----:B-----5:R1:W-:Y:S06]  /*63e0*/  SYNCS.ARRIVE.TRANS64.RED.A1T0 RZ, [R0+URZ], RZ ;  /* 0x000000ff00ff79a7 */ /* 0x0203ec00081004ff */
.L_x_108:
[----:B------:R-:W-:Y:S05]  /*63f0*/  BSYNC B1 ;  /* 0x0000000000017941 */ /* 0x000fea0003800000 */
.L_x_107:
[----:B-1----:R-:W-:Y:S04]  /*6400*/  SHF.R.U32.HI R0, RZ, 0x15, R80 ;  /* 0x00000015ff007819 */ /* 0x002fe80000011650 */
[----:B------:R-:W-:Y:S01]  /*6410*/  LOP3.LUT P1, RZ, R0, 0x3, R173, 0x48, !PT ;  /* 0x0000000300ff7812 */ /* 0x000fe200078248ad */
[----:B------:R-:W-:Y:S01]  /*6420*/  @!UPT UIADD3 URZ, UPT, UPT, URZ, URZ, URZ ;  /* 0x000000fffffff290 */ /* 0x000fe2000fffe0ff */
[----:B----4-:R-:W-:Y:S11]  /*6430*/  @P0 BRA `(.L_x_112) ;  /* 0x0000000000080947 */ /* 0x010ff60003800000 */
[----:B------:R-:W1:Y:S02]  /*6440*/  SYNCS.PHASECHK.TRANS64.TRYWAIT P0, [R207+URZ+0x1d0], R2 ;  /* 0x0001d002cf0075a7 */ /* 0x000e6400080011ff */
[----:B-1----:R-:W-:Y:S05]  /*6450*/  @!P0 BRA `(.L_x_113) ;  /* 0x0000003800a48947 */ /* 0x002fea0003800000 */
.L_x_112:
[----:B------:R-:W-:Y:S04]  /*6460*/  BSSY.RECONVERGENT B6, `(.L_x_114) ;  /* 0x0000012000067945 */ /* 0x000fe80003800200 */
[----:B------:R-:W-:Y:S05]  /*6470*/  @!P1 BRA `(.L_x_115) ;  /* 0x0000000000409947 */ /* 0x000fea0003800000 */
[----:B------:R-:W4:Y:S01]  /*6480*/  LDCU.64 UR8, c[0x4][0x70] ;  /* 0x01000e00ff0877ac */ /* 0x000f220008000a00 */
[----:B------:R-:W-:Y:S01]  /*6490*/  MOV R3, 0x0 ;  /* 0x0000000000037802 */ /* 0x000fe20000000f00 */
[----:B------:R-:W-:Y:S02]  /*64a0*/  HFMA2 R12, -RZ, RZ, 0, 5.9604644775390625e-08 ;  /* 0x00000001ff0c7431 */ /* 0x000fe400000001ff */
[----:B------:R-:W-:Y:S02]  /*64b0*/  IMAD.MOV.U32 R8, RZ, RZ, 0x192 ;  /* 0x00000192ff087424 */ /* 0x000fe400078e00ff */
[----:B------:R-:W-:Y:S01]  /*64c0*/  IMAD.MOV.U32 R13, RZ, RZ, RZ ;  /* 0x000000ffff0d7224 */ /* 0x000fe200078e00ff */
[----:B------:R-:W5:Y:S01]  /*64d0*/  LDCU.64 UR6, c[0x4][0x78] ;  /* 0x01000f00ff0677ac */ /* 0x000f620008000a00 */
[----:B-1----:R-:W1:Y:S01]  /*64e0*/  LDC.64 R2, c[0x4][R3] ;  /* 0x0100000003027b82 */ /* 0x002e620000000a00 */
[----:B------:R-:W2:Y:S01]  /*64f0*/  LDCU.64 UR4, c[0x4][0x10] ;  /* 0x01000200ff0477ac */ /* 0x000ea20008000a00 */
[----:B----4-:R-:W-:Y:S01]  /*6500*/  MOV R5, UR9 ;  /* 0x0000000900057c02 */ /* 0x010fe20008000f00 */
[----:B------:R-:W-:Y:S01]  /*6510*/  IMAD.U32 R4, RZ, RZ, UR8 ;  /* 0x00000008ff047e24 */ /* 0x000fe2000f8e00ff */
[----:B-----5:R-:W-:Y:S01]  /*6520*/  MOV R7, UR7 ;  /* 0x0000000700077c02 */ /* 0x020fe20008000f00 */
[----:B------:R-:W-:Y:S01]  /*6530*/  IMAD.U32 R6, RZ, RZ, UR6 ;  /* 0x00000006ff067e24 */ /* 0x000fe2000f8e00ff */
[----:B--2---:R-:W-:Y:S01]  /*6540*/  MOV R11, UR5 ;  /* 0x00000005000b7c02 */ /* 0x004fe20008000f00 */
[----:B------:R-:W-:Y:S02]  /*6550*/  IMAD.U32 R10, RZ, RZ, UR4 ;  /* 0x00000004ff0a7e24 */ /* 0x000fe4000f8e00ff */
[----:B------:R-:W-:Y:S07]  /*6560*/  LEPC R20, `(.L_x_115) ;  /* 0x000000001014794e */ /* 0x000fee0000000000 */
[----:B-1-3--:R-:W-:Y:S05]  /*6570*/  CALL.ABS.NOINC R2 ;  /* 0x0000000002007343 */ /* 0x00afea0003c00000 */
.L_x_115:
[----:B------:R-:W-:Y:S05]  /*6580*/  BSYNC.RECONVERGENT B6 ;  /* 0x0000000000067941 */ /* 0x000fea0003800200 */
.L_x_114:
[-C--:B---3--:R-:W-:Y:S01]  /*6590*/  F2FP.F16.E4M3.UNPACK_B R83, R148.reuse ;  /* 0x00000094ff53723e */ /* 0x088fe200020006ff */
[----:B------:R-:W-:Y:S05]  /*65a0*/  WARPSYNC.ALL ;  /* 0x0000000000007948 */ /* 0x000fea0003800000 */
[----:B------:R-:W-:Y:S01]  /*65b0*/  R2UR UR4, R80 ;  /* 0x00000000500472ca */ /* 0x000fe200000e0000 */
[--C-:B------:R-:W-:Y:S01]  /*65c0*/  HADD2.F32 R82, -RZ, R83.reuse.H0_H0 ;  /* 0x20000053ff527230 */ /* 0x100fe20000004100 */
[----:B------:R-:W-:Y:S01]  /*65d0*/  F2FP.F16.E4M3.UNPACK_B R85, R148.H1 ;  /* 0x00000094ff55723e */ /* 0x000fe200030006ff */
[----:B------:R-:W-:Y:S01]  /*65e0*/  HADD2.F32 R83, -RZ, R83.H1_H1 ;  /* 0x30000053ff537230 */ /* 0x000fe20000004100 */
[-C--:B------:R-:W-:Y:S01]  /*65f0*/  F2FP.F16.E4M3.UNPACK_B R87, R149.reuse ;  /* 0x00000095ff57723e */ /* 0x080fe200020006ff */
[----:B------:R-:W-:Y:S01]  /*6600*/  BSSY.RECONVERGENT B0, `(.L_x_116) ;  /* 0x000011d000007945 */ /* 0x000fe20003800200 */
[----:B------:R-:W-:Y:S01]  /*6610*/  F2FP.F16.E4M3.UNPACK_B R89, R149.H1 ;  /* 0x00000095ff59723e */ /* 0x000fe200030006ff */
[----:B------:R-:W-:Y:S01]  /*6620*/  HADD2.F32 R84, -RZ, R85.H0_H0 ;  /* 0x20000055ff547230 */ /* 0x000fe20000004100 */
[-C--:B------:R-:W-:Y:S01]  /*6630*/  F2FP.F16.E4M3.UNPACK_B R91, R150.reuse ;  /* 0x00000096ff5b723e */ /* 0x080fe200020006ff */
[----:B------:R-:W-:Y:S01]  /*6640*/  HADD2.F32 R88, -RZ, R87.H1_H1 ;  /* 0x30000057ff587230 */ /* 0x000fe20000004100 */
[----:B------:R-:W-:Y:S01]  /*6650*/  F2FP.F16.E4M3.UNPACK_B R93, R150.H1 ;  /* 0x00000096ff5d723e */ /* 0x000fe200030006ff */
[----:B------:R-:W-:Y:S01]  /*6660*/  HADD2.F32 R86, -RZ, R85.H1_H1 ;  /* 0x30000055ff567230 */ /* 0x000fe20000004100 */
[-C--:B------:R-:W-:Y:S01]  /*6670*/  F2FP.F16.E4M3.UNPACK_B R95, R151.reuse ;  /* 0x00000097ff5f723e */ /* 0x080fe200020006ff */
[----:B------:R-:W2:Y:S01]  /*6680*/  LDTM.x64 R4, tmem[UR4] ;  /* 0x00000004000479ee */ /* 0x000ea20008340000 */
[----:B------:R-:W-:Y:S01]  /*6690*/  F2FP.F16.E4M3.UNPACK_B R97, R151.H1 ;  /* 0x00000097ff61723e */ /* 0x000fe200030006ff */
[----:B------:R-:W-:Y:S01]  /*66a0*/  HADD2.F32 R85, -RZ, R87.H0_H0 ;  /* 0x20000057ff557230 */ /* 0x000fe20000004100 */
[-C--:B------:R-:W-:Y:S01]  /*66b0*/  F2FP.F16.E4M3.UNPACK_B R99, R152.reuse ;  /* 0x00000098ff63723e */ /* 0x080fe200020006ff */
[----:B------:R-:W-:Y:S01]  /*66c0*/  HADD2.F32 R87, -RZ, R89.H0_H0 ;  /* 0x20000059ff577230 */ /* 0x000fe20000004100 */
[----:B------:R-:W-:Y:S01]  /*66d0*/  F2FP.F16.E4M3.UNPACK_B R101, R152.H1 ;  /* 0x00000098ff65723e */ /* 0x000fe200030006ff */
[----:B------:R-:W-:Y:S01]  /*66e0*/  HADD2.F32 R92, -RZ, R91.H1_H1 ;  /* 0x3000005bff5c7230 */ /* 0x000fe20000004100 */
[----:B------:R-:W-:Y:S01]  /*66f0*/  ISETP.NE.AND P6, PT, R184, RZ, PT ;  /* 0x000000ffb800720c */ /* 0x000fe20003fc5270 */
[----:B------:R-:W-:Y:S01]  /*6700*/  HADD2.F32 R96, -RZ, R95.H1_H1 ;  /* 0x3000005fff607230 */ /* 0x000fe20000004100 */
[----:B------:R-:W-:Y:S01]  /*6710*/  SHF.L.U32 R211, R176, 0x4, RZ ;  /* 0x00000004b0d37819 */ /* 0x000fe200000006ff */
[----:B------:R-:W-:Y:S01]  /*6720*/  HADD2.F32 R100, -RZ, R99.H1_H1 ;  /* 0x30000063ff647230 */ /* 0x000fe20000004100 */
[----:B------:R-:W-:Y:S01]  /*6730*/  SHF.L.U32 R219, R175, 0x4, RZ ;  /* 0x00000004afdb7819 */ /* 0x000fe200000006ff */
[----:B------:R-:W-:Y:S01]  /*6740*/  HADD2.F32 R90, -RZ, R89.H1_H1 ;  /* 0x30000059ff5a7230 */ /* 0x000fe20000004100 */
[C---:B------:R-:W-:Y:S01]  /*6750*/  IADD3 R204, PT, PT, R190.reuse, R211, RZ ;  /* 0x000000d3becc7210 */ /* 0x040fe20007ffe0ff */
[----:B------:R-:W-:Y:S01]  /*6760*/  HADD2.F32 R89, -RZ, R91.H0_H0 ;  /* 0x2000005bff597230 */ /* 0x000fe20000004100 */
[----:B------:R-:W-:Y:S01]  /*6770*/  IADD3 R206, PT, PT, R190, R219, RZ ;  /* 0x000000dbbece7210 */ /* 0x000fe20007ffe0ff */
[--C-:B------:R-:W-:Y:S01]  /*6780*/  HADD2.F32 R91, -RZ, R93.reuse.H0_H0 ;  /* 0x2000005dff5b7230 */ /* 0x100fe20000004100 */
[----:B------:R-:W-:Y:S01]  /*6790*/  SHF.L.U32 R217, R188, 0x4, RZ ;  /* 0x00000004bcd97819 */ /* 0x000fe200000006ff */
[----:B------:R-:W-:Y:S01]  /*67a0*/  HADD2.F32 R94, -RZ, R93.H1_H1 ;  /* 0x3000005dff5e7230 */ /* 0x000fe20000004100 */
[-C--:B------:R-:W-:Y:S01]  /*67b0*/  F2FP.F16.E4M3.UNPACK_B R103, R153.reuse ;  /* 0x00000099ff67723e */ /* 0x080fe200020006ff */
[----:B------:R-:W-:Y:S01]  /*67c0*/  HADD2.F32 R93, -RZ, R95.H0_H0 ;  /* 0x2000005fff5d7230 */ /* 0x000fe20000004100 */
[----:B------:R-:W-:Y:S01]  /*67d0*/  IADD3 R205, PT, PT, R217, R204, RZ ;  /* 0x000000ccd9cd7210 */ /* 0x000fe20007ffe0ff */
[----:B------:R-:W-:Y:S01]  /*67e0*/  HADD2.F32 R95, -RZ, R97.H0_H0 ;  /* 0x20000061ff5f7230 */ /* 0x000fe20000004100 */
[----:B------:R-:W-:Y:S01]  /*67f0*/  F2FP.F16.E4M3.UNPACK_B R105, R153.H1 ;  /* 0x00000099ff69723e */ /* 0x000fe200030006ff */
[C---:B--2---:R-:W-:Y:S01]  /*6800*/  FMUL R0, R78.reuse, R4 ;  /* 0x000000044e007220 */ /* 0x044fe20000400000 */
[C---:B-1----:R-:W-:Y:S01]  /*6810*/  FMUL R2, R78.reuse, R5 ;  /* 0x000000054e027220 */ /* 0x042fe20000400000 */
[C---:B------:R-:W-:Y:S01]  /*6820*/  FMUL R4, R78.reuse, R8 ;  /* 0x000000084e047220 */ /* 0x040fe20000400000 */
[C---:B------:R-:W-:Y:S01]  /*6830*/  FMUL R5, R78.reuse, R9 ;  /* 0x000000094e057220 */ /* 0x040fe20000400000 */
[C---:B------:R-:W-:Y:S01]  /*6840*/  FFMA R0, R81.reuse, R82, R0 ;  /* 0x0000005251007223 */ /* 0x040fe20000000000 */
[C---:B------:R-:W-:Y:S01]  /*6850*/  FFMA R2, R81.reuse, R83, R2 ;  /* 0x0000005351027223 */ /* 0x040fe20000000002 */
[C---:B------:R-:W-:Y:S01]  /*6860*/  FMUL R8, R78.reuse, R12 ;  /* 0x0000000c4e087220 */ /* 0x040fe20000400000 */
[C---:B------:R-:W-:Y:S01]  /*6870*/  FMUL R9, R78.reuse, R13 ;  /* 0x0000000d4e097220 */ /* 0x040fe20000400000 */
[C---:B------:R-:W-:Y:S01]  /*6880*/  FMUL R12, R78.reuse, R16 ;  /* 0x000000104e0c7220 */ /* 0x040fe20000400000 */
[C---:B------:R-:W-:Y:S01]  /*6890*/  FMUL R13, R78.reuse, R17 ;  /* 0x000000114e0d7220 */ /* 0x040fe20000400000 */
[C---:B------:R-:W-:Y:S01]  /*68a0*/  FMUL R16, R78.reuse, R20 ;  /* 0x000000144e107220 */ /* 0x040fe20000400000 */
[C---:B------:R-:W-:Y:S01]  /*68b0*/  FMUL R17, R78.reuse, R21 ;  /* 0x000000154e117220 */ /* 0x040fe20000400000 */
[----:B------:R-:W-:Y:S02]  /*68c0*/  HADD2.F32 R104, -RZ, R103.H1_H1 ;  /* 0x30000067ff687230 */ /* 0x000fe40000004100 */
[C---:B------:R-:W-:Y:S01]  /*68d0*/  FMUL R20, R78.reuse, R24 ;  /* 0x000000184e147220 */ /* 0x040fe20000400000 */
[C---:B------:R-:W-:Y:S01]  /*68e0*/  FMUL R21, R78.reuse, R25 ;  /* 0x000000194e157220 */ /* 0x040fe20000400000 */
[C---:B------:R-:W-:Y:S01]  /*68f0*/  FMUL R24, R78.reuse, R28 ;  /* 0x0000001c4e187220 */ /* 0x040fe20000400000 */
[C---:B------:R-:W-:Y:S01]  /*6900*/  FMUL R25, R78.reuse, R29 ;  /* 0x0000001d4e197220 */ /* 0x040fe20000400000 */
[C---:B------:R-:W-:Y:S01]  /*6910*/  FMUL R28, R78.reuse, R32 ;  /* 0x000000204e1c7220 */ /* 0x040fe20000400000 */
[C---:B------:R-:W-:Y:S01]  /*6920*/  FMUL R29, R78.reuse, R33 ;  /* 0x000000214e1d7220 */ /* 0x040fe20000400000 */
[C---:B------:R-:W-:Y:S01]  /*6930*/  FMUL R32, R78.reuse, R36 ;  /* 0x000000244e207220 */ /* 0x040fe20000400000 */
[----:B------:R-:W-:Y:S01]  /*6940*/  F2FP.F16.E4M3.UNPACK_B R107, R154 ;  /* 0x0000009aff6b723e */ /* 0x000fe200020006ff */
[C---:B------:R-:W-:Y:S01]  /*6950*/  FMUL R33, R78.reuse, R37 ;  /* 0x000000254e217220 */ /* 0x040fe20000400000 */
[C---:B------:R-:W-:Y:S01]  /*6960*/  FMUL R36, R78.reuse, R40 ;  /* 0x000000284e247220 */ /* 0x040fe20000400000 */
[----:B------:R-:W-:Y:S01]  /*6970*/  F2FP.F16.E4M3.UNPACK_B R109, R154.H1 ;  /* 0x0000009aff6d723e */ /* 0x000fe200030006ff */
[C---:B------:R-:W-:Y:S01]  /*6980*/  FMUL R37, R78.reuse, R41 ;  /* 0x000000294e257220 */ /* 0x040fe20000400000 */
[----:B------:R-:W-:Y:S02]  /*6990*/  HADD2.F32 R108, -RZ, R107.H1_H1 ;  /* 0x3000006bff6c7230 */ /* 0x000fe40000004100 */
        /* <DEDUP_REMOVED lines=26> */
[C---:B------:R-:W-:Y:S01]  /*6b40*/  FFMA R3, R81.reuse, R84, R3 ;  /* 0x0000005451037223 */ /* 0x040fe20000000003 */
[C---:B------:R-:W-:Y:S01]  /*6b50*/  FFMA R7, R81.reuse, R86, R7 ;  /* 0x0000005651077223 */ /* 0x040fe20000000007 */
[----:B------:R-:W-:Y:S01]  /*6b60*/  F2FP.F16.E4M3.UNPACK_B R127, R159 ;  /* 0x0000009fff7f723e */ /* 0x000fe200020006ff */
[C---:B------:R-:W-:Y:S01]  /*6b70*/  FFMA R4, R81.reuse, R85, R4 ;  /* 0x0000005551047223 */ /* 0x040fe20000000004 */
[C---:B------:R-:W-:Y:S01]  /*6b80*/  FFMA R5, R81.reuse, R88, R5 ;  /* 0x0000005851057223 */ /* 0x040fe20000000005 */
[----:B------:R-:W-:Y:S01]  /*6b90*/  F2FP.F16.E4M3.UNPACK_B R129, R159.H1 ;  /* 0x0000009fff81723e */ /* 0x000fe200030006ff */
[----:B------:R-:W-:Y:S01]  /*6ba0*/  FFMA R6, R81, R87, R6 ;  /* 0x0000005751067223 */ /* 0x000fe20000000006 */
[----:B------:R-:W-:Y:S01]  /*6bb0*/  F2FP.SATFINITE.E4M3.F32.PACK_AB_MERGE_C R185, R7, R3, RZ ;  /* 0x0000000307b9723e */ /* 0x000fe200048070ff */
[----:B------:R-:W-:Y:S02]  /*6bc0*/  HADD2.F32 R124, -RZ, R123.H1_H1 ;  /* 0x3000007bff7c7230 */ /* 0x000fe40000004100 */
[----:B------:R-:W-:Y:S01]  /*6bd0*/  FMUL R11, R78, R11 ;  /* 0x0000000b4e0b7220 */ /* 0x000fe20000400000 */
[----:B------:R-:W-:Y:S01]  /*6be0*/  HADD2.F32 R128, -RZ, R127.H1_H1 ;  /* 0x3000007fff807230 */ /* 0x000fe20000004100 */
[----:B------:R-:W-:Y:S01]  /*6bf0*/  F2FP.SATFINITE.E4M3.F32.PACK_AB_MERGE_C R184, R2, R0, R185 ;  /* 0x0000000002b8723e */ /* 0x000fe200048070b9 */
[C---:B------:R-:W-:Y:S01]  /*6c00*/  FMUL R10, R78.reuse, R14 ;  /* 0x0000000e4e0a7220 */ /* 0x040fe20000400000 */
[C---:B------:R-:W-:Y:S01]  /*6c10*/  FFMA R11, R81.reuse, R90, R11 ;  /* 0x0000005a510b7223 */ /* 0x040fe2000000000b */
[C---:B------:R-:W-:Y:S01]  /*6c20*/  FFMA R8, R81.reuse, R89, R8 ;  /* 0x0000005951087223 */ /* 0x040fe20000000008 */
[----:B------:R-:W-:Y:S01]  /*6c30*/  FFMA R9, R81, R92, R9 ;  /* 0x0000005c51097223 */ /* 0x000fe20000000009 */
[----:B------:R-:W-:Y:S01]  /*6c40*/  F2FP.F16.E4M3.UNPACK_B R131, R160 ;  /* 0x000000a0ff83723e */ /* 0x000fe200020006ff */
[----:B------:R-:W-:Y:S01]  /*6c50*/  HADD2.F32 R98, -RZ, R97.H1_H1 ;  /* 0x30000061ff627230 */ /* 0x000fe20000004100 */
[----:B------:R-:W-:Y:S01]  /*6c60*/  F2FP.SATFINITE.E4M3.F32.PACK_AB_MERGE_C R186, R11, R6, RZ ;  /* 0x000000060bba723e */ /* 0x000fe200048070ff */
[----:B------:R-:W-:Y:S01]  /*6c70*/  FFMA R10, R81, R91, R10 ;  /* 0x0000005b510a7223 */ /* 0x000fe2000000000a */
[----:B------:R-:W-:Y:S02]  /*6c80*/  HADD2.F32 R97, -RZ, R99.H0_H0 ;  /* 0x20000063ff617230 */ /* 0x000fe40000004100 */
[C---:B------:R-:W-:Y:S01]  /*6c90*/  FMUL R15, R78.reuse, R15 ;  /* 0x0000000f4e0f7220 */ /* 0x040fe20000400000 */
[----:B------:R-:W-:Y:S01]  /*6ca0*/  F2FP.SATFINITE.E4M3.F32.PACK_AB_MERGE_C R185, R5, R4, R186 ;  /* 0x0000000405b9723e */ /* 0x000fe200048070ba */
[----:B------:R-:W-:Y:S02]  /*6cb0*/  HADD2.F32 R132, -RZ, R131.H1_H1 ;  /* 0x30000083ff847230 */ /* 0x000fe40000004100 */
[C---:B------:R-:W-:Y:S01]  /*6cc0*/  FMUL R14, R78.reuse, R18 ;  /* 0x000000124e0e7220 */ /* 0x040fe20000400000 */
[C---:B------:R-:W-:Y:S01]  /*6cd0*/  FFMA R15, R81.reuse, R94, R15 ;  /* 0x0000005e510f7223 */ /* 0x040fe2000000000f */
[C---:B------:R-:W-:Y:S01]  /*6ce0*/  FFMA R12, R81.reuse, R93, R12 ;  /* 0x0000005d510c7223 */ /* 0x040fe2000000000c */
[----:B------:R-:W-:Y:S01]  /*6cf0*/  FFMA R13, R81, R96, R13 ;  /* 0x00000060510d7223 */ /* 0x000fe2000000000d */
[----:B------:R-:W-:Y:S01]  /*6d00*/  F2FP.F16.E4M3.UNPACK_B R133, R160.H1 ;  /* 0x000000a0ff85723e */ /* 0x000fe200030006ff */
[--C-:B------:R-:W-:Y:S01]  /*6d10*/  HADD2.F32 R99, -RZ, R101.reuse.H0_H0 ;  /* 0x20000065ff637230 */ /* 0x100fe20000004100 */
[----:B------:R-:W-:Y:S01]  /*6d20*/  F2FP.SATFINITE.E4M3.F32.PACK_AB_MERGE_C R186, R15, R10, RZ ;  /* 0x0000000a0fba723e */ /* 0x000fe200048070ff */
[----:B------:R-:W-:Y:S01]  /*6d30*/  FFMA R14, R81, R95, R14 ;  /* 0x0000005f510e7223 */ /* 0x000fe2000000000e */
[C---:B------:R-:W-:Y:S01]  /*6d40*/  FMUL R19, R78.reuse, R19 ;  /* 0x000000134e137220 */ /* 0x040fe20000400000 */
[----:B------:R-:W-:Y:S01]  /*6d50*/  HADD2.F32 R102, -RZ, R101.H1_H1 ;  /* 0x30000065ff667230 */ /* 0x000fe20000004100 */
[----:B------:R-:W-:Y:S01]  /*6d60*/  F2FP.SATFINITE.E4M3.F32.PACK_AB_MERGE_C R186, R9, R8, R186 ;  /* 0x0000000809ba723e */ /* 0x000fe200048070ba */
[----:B------:R-:W-:Y:S02]  /*6d70*/  HADD2.F32 R101, -RZ, R103.H0_H0 ;  /* 0x20000067ff657230 */ /* 0x000fe40000004100 */
[C---:B------:R-:W-:Y:S01]  /*6d80*/  FFMA R19, R81.reuse, R98, R19 ;  /* 0x0000006251137223 */ /* 0x040fe20000000013 */
[C---:B------:R-:W-:Y:S01]  /*6d90*/  FFMA R16, R81.reuse, R97, R16 ;  /* 0x0000006151107223 */ /* 0x040fe20000000010 */
[----:B------:R-:W-:Y:S01]  /*6da0*/  FFMA R17, R81, R100, R17 ;  /* 0x0000006451117223 */ /* 0x000fe20000000011 */
[C---:B------:R-:W-:Y:S01]  /*6db0*/  FMUL R18, R78.reuse, R22 ;  /* 0x000000164e127220 */ /* 0x040fe20000400000 */
[----:B------:R-:W-:Y:S01]  /*6dc0*/  F2FP.F16.E4M3.UNPACK_B R135, R161 ;  /* 0x000000a1ff87723e */ /* 0x000fe200020006ff */
        /* <DEDUP_REMOVED lines=10> */
[----:B------:R1:W-:Y:S01]  /*6e70*/  STS.128 [R172+UR49+0x4400], R184 ;  /* 0x004400b8ac007988 */ /* 0x0003e20008000c31 */
[----:B------:R-:W-:Y:S01]  /*6e80*/  HADD2.F32 R136, -RZ, R135.H1_H1 ;  /* 0x30000087ff887230 */ /* 0x000fe20000004100 */
[----:B------:R-:W-:Y:S01]  /*6e90*/  F2FP.SATFINITE.E4M3.F32.PACK_AB_MERGE_C R196, R23, R18, RZ ;  /* 0x0000001217c4723e */ /* 0x000fe200048070ff */
[C---:B------:R-:W-:Y:S01]  /*6ea0*/  FMUL R22, R78.reuse, R26 ;  /* 0x0000001a4e167220 */ /* 0x040fe20000400000 */
[C---:B------:R-:W-:Y:S01]  /*6eb0*/  FMUL R27, R78.reuse, R27 ;  /* 0x0000001b4e1b7220 */ /* 0x040fe20000400000 */
[--C-:B------:R-:W-:Y:S01]  /*6ec0*/  HADD2.F32 R107, -RZ, R109.reuse.H0_H0 ;  /* 0x2000006dff6b7230 */ /* 0x100fe20000004100 */
[----:B------:R-:W-:Y:S01]  /*6ed0*/  F2FP.SATFINITE.E4M3.F32.PACK_AB_MERGE_C R196, R17, R16, R196 ;  /* 0x0000001011c4723e */ /* 0x000fe200048070c4 */
[C---:B------:R-:W-:Y:S01]  /*6ee0*/  FFMA R22, R81.reuse, R103, R22 ;  /* 0x0000006751167223 */ /* 0x040fe20000000016 */
[C---:B------:R-:W-:Y:S01]  /*6ef0*/  FFMA R27, R81.reuse, R106, R27 ;  /* 0x0000006a511b7223 */ /* 0x040fe2000000001b */
[C---:B------:R-:W-:Y:S01]  /*6f00*/  FFMA R24, R81.reuse, R105, R24 ;  /* 0x0000006951187223 */ /* 0x040fe20000000018 */
[----:B------:R-:W-:Y:S01]  /*6f10*/  F2FP.F16.E4M3.UNPACK_B R137, R161.H1 ;  /* 0x000000a1ff89723e */ /* 0x000fe200030006ff */
[----:B------:R-:W-:Y:S02]  /*6f20*/  HADD2.F32 R110, -RZ, R109.H1_H1 ;  /* 0x3000006dff6e7230 */ /* 0x000fe40000004100 */
[----:B------:R-:W-:Y:S01]  /*6f30*/  FFMA R25, R81, R108, R25 ;  /* 0x0000006c51197223 */ /* 0x000fe20000000019 */
[----:B------:R-:W-:Y:S01]  /*6f40*/  F2FP.SATFINITE.E4M3.F32.PACK_AB_MERGE_C R197, R27, R22, RZ ;  /* 0x000000161bc5723e */ /* 0x000fe200048070ff */
[----:B------:R-:W-:Y:S02]  /*6f50*/  HADD2.F32 R109, -RZ, R111.H0_H0 ;  /* 0x2000006fff6d7230 */ /* 0x000fe40000004100 */
[C---:B------:R-:W-:Y:S01]  /*6f60*/  FMUL R26, R78.reuse, R30 ;  /* 0x0000001e4e1a7220 */ /* 0x040fe20000400000 */
[C---:B------:R-:W-:Y:S01]  /*6f70*/  FMUL R31, R78.reuse, R31 ;  /* 0x0000001f4e1f7220 */ /* 0x040fe20000400000 */
[--C-:B------:R-:W-:Y:S01]  /*6f80*/  HADD2.F32 R111, -RZ, R113.reuse.H0_H0 ;  /* 0x20000071ff6f7230 */ /* 0x100fe20000004100 */
[----:B------:R-:W-:Y:S01]  /*6f90*/  F2FP.SATFINITE.E4M3.F32.PACK_AB_MERGE_C R197, R21, R20, R197 ;  /* 0x0000001415c5723e */ /* 0x000fe200048070c5 */
[C---:B------:R-:W-:Y:S01]  /*6fa0*/  FFMA R26, R81.reuse, R107, R26 ;  /* 0x0000006b511a7223 */ /* 0x040fe2000000001a */
[C---:B------:R-:W-:Y:S01]  /*6fb0*/  FFMA R31, R81.reuse, R110, R31 ;  /* 0x0000006e511f7223 */ /* 0x040fe2000000001f */
[C---:B------:R-:W-:Y:S01]  /*6fc0*/  FFMA R28, R81.reuse, R109, R28 ;  /* 0x0000006d511c7223 */ /* 0x040fe2000000001c */
[----:B------:R-:W-:Y:S01]  /*6fd0*/  F2FP.F16.E4M3.UNPACK_B R139, R162 ;  /* 0x000000a2ff8b723e */ /* 0x000fe200020006ff */
[----:B------:R-:W-:Y:S02]  /*6fe0*/  HADD2.F32 R114, -RZ, R113.H1_H1 ;  /* 0x30000071ff727230 */ /* 0x000fe40000004100 */
[----:B------:R-:W-:Y:S01]  /*6ff0*/  FFMA R29, R81, R112, R29 ;  /* 0x00000070511d7223 */ /* 0x000fe2000000001d */
[----:B------:R-:W-:Y:S01]  /*7000*/  F2FP.SATFINITE.E4M3.F32.PACK_AB_MERGE_C R198, R31, R26, RZ ;  /* 0x0000001a1fc6723e */ /* 0x000fe200048070ff */
[----:B------:R-:W-:Y:S02]  /*7010*/  HADD2.F32 R113, -RZ, R115.H0_H0 ;  /* 0x20000073ff717230 */ /* 0x000fe40000004100 */
[C---:B------:R-:W-:Y:S01]  /*7020*/  FMUL R30, R78.reuse, R34 ;  /* 0x000000224e1e7220 */ /* 0x040fe20000400000 */
[----:B------:R-:W-:Y:S01]  /*7030*/  HADD2.F32 R140, -RZ, R139.H1_H1 ;  /* 0x3000008bff8c7230 */ /* 0x000fe20000004100 */
[----:B------:R-:W-:Y:S01]  /*7040*/  F2FP.SATFINITE.E4M3.F32.PACK_AB_MERGE_C R198, R25, R24, R198 ;  /* 0x0000001819c6723e */ /* 0x000fe200048070c6 */
[C---:B------:R-:W-:Y:S01]  /*7050*/  FMUL R35, R78.reuse, R35 ;  /* 0x000000234e237220 */ /* 0x040fe20000400000 */
[--C-:B------:R-:W-:Y:S02]  /*7060*/  HADD2.F32 R115, -RZ, R117.reuse.H0_H0 ;  /* 0x20000075ff737230 */ /* 0x100fe40000004100 */
[C---:B------:R-:W-:Y:S01]  /*7070*/  FFMA R30, R81.reuse, R111, R30 ;  /* 0x0000006f511e7223 */ /* 0x040fe2000000001e */
[----:B------:R-:W-:Y:S02]  /*7080*/  HADD2.F32 R118, -RZ, R117.H1_H1 ;  /* 0x30000075ff767230 */ /* 0x000fe40000004100 */
[C---:B------:R-:W-:Y:S01]  /*7090*/  FFMA R35, R81.reuse, R114, R35 ;  /* 0x0000007251237223 */ /* 0x040fe20000000023 */
[C---:B------:R-:W-:Y:S01]  /*70a0*/  FFMA R32, R81.reuse, R113, R32 ;  /* 0x0000007151207223 */ /* 0x040fe20000000020 */
[----:B------:R-:W-:Y:S01]  /*70b0*/  F2FP.F16.E4M3.UNPACK_B R141, R162.H1 ;  /* 0x000000a2ff8d723e */ /* 0x000fe200030006ff */
[----:B------:R-:W-:Y:S01]  /*70c0*/  FFMA R33, R81, R116, R33 ;  /* 0x0000007451217223 */ /* 0x000fe20000000021 */
[----:B------:R-:W-:Y:S01]  /*70d0*/  HADD2.F32 R117, -RZ, R119.H0_H0 ;  /* 0x20000077ff757230 */ /* 0x000fe20000004100 */
        /* <DEDUP_REMOVED lines=9> */
[----:B------:R1:W-:Y:S01]  /*7170*/  STS.128 [R204+0x4010], R196 ;  /* 0x004010c4cc007388 */ /* 0x0003e20000000c00 */
[----:B------:R-:W-:Y:S01]  /*7180*/  FFMA R37, R81, R120, R37 ;  /* 0x0000007851257223 */ /* 0x000fe20000000025 */
[----:B------:R-:W-:Y:S01]  /*7190*/  F2FP.SATFINITE.E4M3.F32.PACK_AB_MERGE_C R200, R39, R34, RZ ;  /* 0x0000002227c8723e */ /* 0x000fe200048070ff */
[----:B------:R-:W-:Y:S02]  /*71a0*/  HADD2.F32 R122, -RZ, R121.H1_H1 ;  /* 0x30000079ff7a7230 */ /* 0x000fe40000004100 */
[C---:B------:R-:W-:Y:S01]  /*71b0*/  FMUL R38, R78.reuse, R42 ;  /* 0x0000002a4e267220 */ /* 0x040fe20000400000 */
[----:B------:R-:W-:Y:S01]  /*71c0*/  HADD2.F32 R121, -RZ, R123.H0_H0 ;  /* 0x2000007bff797230 */ /* 0x000fe20000004100 */
[----:B------:R-:W-:Y:S01]  /*71d0*/  F2FP.SATFINITE.E4M3.F32.PACK_AB_MERGE_C R200, R33, R32, R200 ;  /* 0x0000002021c8723e */ /* 0x000fe200048070c8 */
[----:B------:R-:W-:Y:S02]  /*71e0*/  HADD2.F32 R144, -RZ, R143.H1_H1 ;  /* 0x3000008fff907230 */ /* 0x000fe40000004100 */
[C---:B------:R-:W-:Y:S01]  /*71f0*/  FFMA R38, R81.reuse, R119, R38 ;  /* 0x0000007751267223 */ /* 0x040fe20000000026 */
[C---:B------:R-:W-:Y:S01]  /*7200*/  FMUL R43, R78.reuse, R43 ;  /* 0x0000002b4e2b7220 */ /* 0x040fe20000400000 */
[--C-:B------:R-:W-:Y:S02]  /*7210*/  HADD2.F32 R123, -RZ, R125.reuse.H0_H0 ;  /* 0x2000007dff7b7230 */ /* 0x100fe40000004100 */
[C---:B------:R-:W-:Y:S01]  /*7220*/  FMUL R42, R78.reuse, R46 ;  /* 0x0000002e4e2a7220 */ /* 0x040fe20000400000 */
[----:B------:R-:W-:Y:S02]  /*7230*/  HADD2.F32 R126, -RZ, R125.H1_H1 ;  /* 0x3000007dff7e7230 */ /* 0x000fe40000004100 */
[C---:B------:R-:W-:Y:S01]  /*7240*/  FFMA R43, R81.reuse, R122, R43 ;  /* 0x0000007a512b7223 */ /* 0x040fe2000000002b */
[----:B------:R-:W-:Y:S01]  /*7250*/  F2FP.F16.E4M3.UNPACK_B R145, R163.H1 ;  /* 0x000000a3ff91723e */ /* 0x000fe200030006ff */
[C---:B------:R-:W-:Y:S01]  /*7260*/  FFMA R40, R81.reuse, R121, R40 ;  /* 0x0000007951287223 */ /* 0x040fe20000000028 */
[----:B------:R-:W-:Y:S01]  /*7270*/  FFMA R41, R81, R124, R41 ;  /* 0x0000007c51297223 */ /* 0x000fe20000000029 */
[----:B------:R-:W-:Y:S01]  /*7280*/  ISETP.NE.AND P0, PT, R193, RZ, PT ;  /* 0x000000ffc100720c */ /* 0x000fe20003f05270 */
[----:B------:R-:W-:Y:S01]  /*7290*/  HADD2.F32 R125, -RZ, R127.H0_H0 ;  /* 0x2000007fff7d7230 */ /* 0x000fe20000004100 */
[----:B------:R-:W-:Y:S01]  /*72a0*/  F2FP.SATFINITE.E4M3.F32.PACK_AB_MERGE_C R201, R43, R38, RZ ;  /* 0x000000262bc9723e */ /* 0x000fe200048070ff */
[----:B------:R-:W-:Y:S01]  /*72b0*/  FFMA R42, R81, R123, R42 ;  /* 0x0000007b512a7223 */ /* 0x000fe2000000002a */
[C---:B------:R-:W-:Y:S01]  /*72c0*/  FMUL R47, R78.reuse, R47 ;  /* 0x0000002f4e2f7220 */ /* 0x040fe20000400000 */
[--C-:B------:R-:W-:Y:S01]  /*72d0*/  HADD2.F32 R127, -RZ, R129.reuse.H0_H0 ;  /* 0x20000081ff7f7230 */ /* 0x100fe20000004100 */
[----:B------:R-:W-:Y:S01]  /*72e0*/  F2FP.SATFINITE.E4M3.F32.PACK_AB_MERGE_C R201, R37, R36, R201 ;  /* 0x0000002425c9723e */ /* 0x000fe200048070c9 */
[----:B------:R-:W-:Y:S02]  /*72f0*/  HADD2.F32 R130, -RZ, R129.H1_H1 ;  /* 0x30000081ff827230 */ /* 0x000fe40000004100 */
[C---:B------:R-:W-:Y:S01]  /*7300*/  FFMA R47, R81.reuse, R126, R47 ;  /* 0x0000007e512f7223 */ /* 0x040fe2000000002f */
[C---:B------:R-:W-:Y:S01]  /*7310*/  FFMA R44, R81.reuse, R125, R44 ;  /* 0x0000007d512c7223 */ /* 0x040fe2000000002c */
[C---:B------:R-:W-:Y:S01]  /*7320*/  FFMA R45, R81.reuse, R128, R45 ;  /* 0x00000080512d7223 */ /* 0x040fe2000000002d */
[----:B------:R-:W-:Y:S02]  /*7330*/  HADD2.F32 R129, -RZ, R131.H0_H0 ;  /* 0x20000083ff817230 */ /* 0x000fe40000004100 */
[C---:B------:R-:W-:Y:S01]  /*7340*/  FMUL R46, R78.reuse, R50 ;  /* 0x000000324e2e7220 */ /* 0x040fe20000400000 */
[C---:B------:R-:W-:Y:S01]  /*7350*/  FMUL R51, R78.reuse, R51 ;  /* 0x000000334e337220 */ /* 0x040fe20000400000 */
[--C-:B------:R-:W-:Y:S02]  /*7360*/  HADD2.F32 R131, -RZ, R133.reuse.H0_H0 ;  /* 0x20000085ff837230 */ /* 0x100fe40000004100 */
[C---:B------:R-:W-:Y:S01]  /*7370*/  FMUL R50, R78.reuse, R54 ;  /* 0x000000364e327220 */ /* 0x040fe20000400000 */
[C---:B------:R-:W-:Y:S01]  /*7380*/  FFMA R46, R81.reuse, R127, R46 ;  /* 0x0000007f512e7223 */ /* 0x040fe2000000002e */
[----:B------:R-:W-:Y:S02]  /*7390*/  HADD2.F32 R134, -RZ, R133.H1_H1 ;  /* 0x30000085ff867230 */ /* 0x000fe40000004100 */
[C---:B------:R-:W-:Y:S01]  /*73a0*/  FFMA R51, R81.reuse, R130, R51 ;  /* 0x0000008251337223 */ /* 0x040fe20000000033 */
[----:B------:R-:W-:Y:S02]  /*73b0*/  HADD2.F32 R133, -RZ, R135.H0_H0 ;  /* 0x20000087ff857230 */ /* 0x000fe40000004100 */
[C---:B------:R-:W-:Y:S01]  /*73c0*/  FMUL R55, R78.reuse, R55 ;  /* 0x000000374e377220 */ /* 0x040fe20000400000 */
[C---:B------:R-:W-:Y:S01]  /*73d0*/  FFMA R48, R81.reuse, R129, R48 ;  /* 0x0000008151307223 */ /* 0x040fe20000000030 */
[C---:B------:R-:W-:Y:S01]  /*73e0*/  FFMA R49, R81.reuse, R132, R49 ;  /* 0x0000008451317223 */ /* 0x040fe20000000031 */
[--C-:B------:R-:W-:Y:S02]  /*73f0*/  HADD2.F32 R135, -RZ, R137.reuse.H0_H0 ;  /* 0x20000089ff877230 */ /* 0x100fe40000004100 */
[C---:B------:R-:W-:Y:S01]  /*7400*/  FFMA R50, R81.reuse, R131, R50 ;  /* 0x0000008351327223 */ /* 0x040fe20000000032 */
[----:B------:R-:W-:Y:S02]  /*7410*/  HADD2.F32 R138, -RZ, R137.H1_H1 ;  /* 0x30000089ff8a7230 */ /* 0x000fe40000004100 */
[C---:B------:R-:W-:Y:S01]  /*7420*/  FMUL R54, R78.reuse, R58 ;  /* 0x0000003a4e367220 */ /* 0x040fe20000400000 */
[----:B------:R-:W-:Y:S02]  /*7430*/  HADD2.F32 R137, -RZ, R139.H0_H0 ;  /* 0x2000008bff897230 */ /* 0x000fe40000004100 */
[C---:B------:R-:W-:Y:S01]  /*7440*/  FFMA R55, R81.reuse, R134, R55 ;  /* 0x0000008651377223 */ /* 0x040fe20000000037 */
        /* <DEDUP_REMOVED lines=16> */
[----:B------:R-:W-:Y:S01]  /*7550*/  FFMA R63, R81, R142, R63 ;  /* 0x0000008e513f7223 */ /* 0x000fe2000000003f */
[----:B------:R-:W-:Y:S01]  /*7560*/  FMUL R67, R78, R67 ;  /* 0x000000434e437220 */ /* 0x000fe20000400000 */
[----:B------:R-:W-:Y:S01]  /*7570*/  F2FP.SATFINITE.E4M3.F32.PACK_AB_MERGE_C R202, R47, R42, RZ ;  /* 0x0000002a2fca723e */ /* 0x000fe200048070ff */
[----:B------:R-:W-:Y:S01]  /*7580*/  FFMA R60, R81, R141, R60 ;  /* 0x0000008d513c7223 */ /* 0x000fe2000000003c */
[----:B------:R-:W-:Y:S01]  /*7590*/  F2FP.SATFINITE.E4M3.F32.PACK_AB_MERGE_C R203, R51, R46, RZ ;  /* 0x0000002e33cb723e */ /* 0x000fe200048070ff */
[C---:B------:R-:W-:Y:S01]  /*75a0*/  FFMA R61, R81.reuse, R144, R61 ;  /* 0x00000090513d7223 */ /* 0x040fe2000000003d */
[C---:B------:R-:W-:Y:S01]  /*75b0*/  FFMA R62, R81.reuse, R143, R62 ;  /* 0x0000008f513e7223 */ /* 0x040fe2000000003e */
[----:B------:R-:W-:Y:S01]  /*75c0*/  FFMA R67, R81, R146, R67 ;  /* 0x0000009251437223 */ /* 0x000fe20000000043 */
[----:B------:R-:W-:Y:S02]  /*75d0*/  F2FP.SATFINITE.E4M3.F32.PACK_AB_MERGE_C R202, R41, R40, R202 ;  /* 0x0000002829ca723e */ /* 0x000fe400048070ca */
[----:B------:R-:W-:Y:S02]  /*75e0*/  F2FP.SATFINITE.E4M3.F32.PACK_AB_MERGE_C R203, R45, R44, R203 ;  /* 0x0000002c2dcb723e */ /* 0x000fe400048070cb */
[----:B------:R-:W-:Y:S02]  /*75f0*/  F2FP.SATFINITE.E4M3.F32.PACK_AB_MERGE_C R212, R55, R50, RZ ;  /* 0x0000003237d4723e */ /* 0x000fe400048070ff */
[----:B------:R-:W-:Y:S01]  /*7600*/  F2FP.SATFINITE.E4M3.F32.PACK_AB_MERGE_C R213, R59, R54, RZ ;  /* 0x000000363bd5723e */ /* 0x000fe200048070ff */
[----:B------:R1:W-:Y:S01]  /*7610*/  STS.128 [R206+0x4020], R200 ;  /* 0x004020c8ce007388 */ /* 0x0003e20000000c00 */
[----:B------:R-:W-:Y:S02]  /*7620*/  F2FP.SATFINITE.E4M3.F32.PACK_AB_MERGE_C R214, R63, R58, RZ ;  /* 0x0000003a3fd6723e */ /* 0x000fe400048070ff */
[----:B------:R-:W-:Y:S02]  /*7630*/  F2FP.SATFINITE.E4M3.F32.PACK_AB_MERGE_C R215, R67, R62, RZ ;  /* 0x0000003e43d7723e */ /* 0x000fe400048070ff */
[----:B------:R-:W-:Y:S02]  /*7640*/  F2FP.SATFINITE.E4M3.F32.PACK_AB_MERGE_C R212, R49, R48, R212 ;  /* 0x0000003031d4723e */ /* 0x000fe400048070d4 */
[----:B------:R-:W-:Y:S02]  /*7650*/  F2FP.SATFINITE.E4M3.F32.PACK_AB_MERGE_C R213, R53, R52, R213 ;  /* 0x0000003435d5723e */ /* 0x000fe400048070d5 */
[----:B------:R-:W-:Y:S02]  /*7660*/  F2FP.SATFINITE.E4M3.F32.PACK_AB_MERGE_C R214, R57, R56, R214 ;  /* 0x0000003839d6723e */ /* 0x000fe400048070d6 */
[----:B------:R-:W-:Y:S02]  /*7670*/  F2FP.SATFINITE.E4M3.F32.PACK_AB_MERGE_C R215, R61, R60, R215 ;  /* 0x0000003c3dd7723e */ /* 0x000fe400048070d7 */
[----:B------:R-:W-:Y:S02]  /*7680*/  LEA R210, R181, UR49, 0x3 ;  /* 0x00000031b5d27c11 */ /* 0x000fe4000f8e18ff */
[----:B------:R-:W-:Y:S01]  /*7690*/  @P6 SHF.L.U32 R221, R180, 0x1f, RZ ;  /* 0x0000001fb4dd6819 */ /* 0x000fe200000006ff */
[----:B------:R1:W-:Y:S01]  /*76a0*/  STS.128 [R205+0x4010], R212 ;  /* 0x004010d4cd007388 */ /* 0x0003e20000000c00 */
[----:B------:R-:W-:Y:S01]  /*76b0*/  @!PT LDS RZ, [RZ] ;  /* 0x00000000fffff984 */ /* 0x000fe20000000800 */
[----:B------:R-:W-:Y:S01]  /*76c0*/  @!PT LDS RZ, [RZ] ;  /* 0x00000000fffff984 */ /* 0x000fe20000000800 */
[----:B------:R-:W-:Y:S01]  /*76d0*/  @!PT LDS RZ, [RZ] ;  /* 0x00000000fffff984 */ /* 0x000fe20000000800 */
[----:B------:R-:W-:Y:S01]  /*76e0*/  @!PT LDS RZ, [RZ] ;  /* 0x00000000fffff984 */ /* 0x000fe20000000800 */
[----:B------:R2:W-:Y:S07]  /*76f0*/  MEMBAR.ALL.CTA ;  /* 0x0000000000007992 */ /* 0x0005ee0000008000 */
[----:B--2---:R-:W2:Y:S02]  /*7700*/  FENCE.VIEW.ASYNC.S ;  /* 0x00000000000073c6 */ /* 0x004ea40000000000 */
[----:B--2---:R-:W-:Y:S06]  /*7710*/  BAR.SYNC.DEFER_BLOCKING 0x1, 0x80 ;  /* 0x0042000000007b1d */ /* 0x004fec0000010000 */
[----:B------:R-:W-:Y:S05]  /*7720*/  @P0 BRA `(.L_x_117) ;  /* 0x0000000000280947 */ /* 0x000fea0003800000 */
[----:B------:R-:W-:Y:S02]  /*7730*/  UIADD3 UR4, UPT, UPT, UR49, 0x4400, URZ ;  /* 0x0000440031047890 */ /* 0x000fe4000fffe0ff */
[----:B------:R-:W-:Y:S01]  /*7740*/  UIADD3 UR6, UP0, UPT, UR52, 0x680, URZ ;  /* 0x0000068034067890 */ /* 0x000fe2000ff1e0ff */
[----:B------:R-:W-:Y:S03]  /*7750*/  UMOV UR43, UR36 ;  /* 0x00000024002b7c82 */ /* 0x000fe60008000000 */
[----:B------:R-:W-:Y:S01]  /*7760*/  MOV R192, UR4 ;  /* 0x0000000400c07c02 */ /* 0x000fe20008000f00 */
[----:B------:R-:W-:Y:S03]  /*7770*/  UIADD3.X UR7, UPT, UPT, URZ, UR53, URZ, UP0, !UPT ;  /* 0x00000035ff077290 */ /* 0x000fe600087fe4ff */
[----:B------:R-:W-:Y:S11]  /*7780*/  R2UR UR40, R192 ;  /* 0x00000000c02872ca */ /* 0x000ff600000e0000 */
[----:B------:R-:W-:Y:S02]  /*7790*/  @!UPT UIADD3 URZ, UPT, UPT, URZ, URZ, URZ ;  /* 0x000000fffffff290 */ /* 0x000fe4000fffe0ff */
[----:B------:R2:W-:Y:S01]  /*77a0*/  UTMASTG.3D [UR40], [UR6] ;  /* 0x00000028060073b5 */ /* 0x0005e20008010000 */
[----:B------:R0:W-:Y:S01]  /*77b0*/  UTMACMDFLUSH ;  /* 0x00000000000079b7 */ /* 0x0001e20000000000 */
[----:B--2---:R-:W-:Y:S04]  /*77c0*/  DEPBAR.LE SB0, 0x1 ;  /* 0x000080400000791a */ /* 0x004fe80000000000 */
.L_x_117:
[----:B------:R-:W-:Y:S05]  /*77d0*/  BSYNC.RECONVERGENT B0 ;  /* 0x0000000000007941 */ /* 0x000fea0003800200 */
.L_x_116:
[----:B------:R-:W-:Y:S06]  /*77e0*/  BAR.SYNC.DEFER_BLOCKING 0x1, 0x80 ;  /* 0x0042000000007b1d */ /* 0x000fec0000010000 */
[----:B------:R-:W2:Y:S01]  /*77f0*/  @P6 SYNCS.PHASECHK.TRANS64.TRYWAIT P0, [R210+URZ+0x180], R221 ;  /* 0x000180ddd20065a7 */ /* 0x000ea200080011ff */
[----:B------:R-:W-:Y:S01]  /*7800*/  BSSY B1, `(.L_x_118) ;  /* 0x0000023000017945 */ /* 0x000fe20003800000 */
[----:B--2---:R-:W-:Y:S03]  /*7810*/  @P6 SEL R208, RZ, 0x1, !P0 ;  /* 0x00000001ffd06807 */ /* 0x004fe60004000000 */
[----:B------:R-:W-:Y:S05]  /*7820*/  @!P6 BRA `(.L_x_119) ;  /* 0x000000000080e947 */ /* 0x000fea0003800000 */
[----:B------:R-:W-:Y:S01]  /*7830*/  ISETP.NE.AND P1, PT, R209, RZ, PT ;  /* 0x000000ffd100720c */ /* 0x000fe20003f25270 */
[----:B------:R-:W-:Y:S01]  /*7840*/  BSSY B0, `(.L_x_120) ;  /* 0x000000a000007945 */ /* 0x000fe20003800000 */
[----:B------:R-:W-:Y:S11]  /*7850*/  ISETP.NE.AND P0, PT, R208, RZ, PT ;  /* 0x000000ffd000720c */ /* 0x000ff60003f05270 */
[----:B------:R-:W-:Y:S04]  /*7860*/  @P1 IMAD R0, R181, 0x2000, R190 ;  /* 0x00002000b5001824 */ /* 0x000fe800078e02be */
[C---:B------:R-:W-:Y:S01]  /*7870*/  @P1 IMAD.IADD R2, R0.reuse, 0x1, R211 ;  /* 0x0000000100021824 */ /* 0x040fe200078e02d3 */
[----:B------:R-:W-:Y:S03]  /*7880*/  @P1 IADD3 R219, PT, PT, R0, R219, RZ ;  /* 0x000000db00db1210 */ /* 0x000fe60007ffe0ff */
[----:B------:R-:W-:Y:S01]  /*7890*/  @P1 IMAD.IADD R217, R217, 0x1, R2 ;  /* 0x00000001d9d91824 */ /* 0x000fe200078e0202 */
[----:B------:R-:W-:Y:S06]  /*78a0*/  @P0 BRA `(.L_x_121) ;  /* 0x00000000000c0947 */ /* 0x000fec0003800000 */
[----:B------:R-:W-:Y:S04]  /*78b0*/  SHF.L.U32 R3, R180, 0x1f, RZ ;  /* 0x0000001fb4037819 */ /* 0x000fe800000006ff */
[----:B------:R-:W2:Y:S02]  /*78c0*/  SYNCS.PHASECHK.TRANS64.TRYWAIT P0, [R210+URZ+0x180], R3 ;  /* 0x00018003d20075a7 */ /* 0x000ea400080011ff */
[----:B--2---:R-:W-:Y:S05]  /*78d0*/  @!P0 BRA `(.L_x_122) ;  /* 0x0000002400988947 */ /* 0x004fea0003800000 */
.L_x_121:
[----:B------:R-:W-:Y:S05]  /*78e0*/  BSYNC B0 ;  /* 0x0000000000007941 */ /* 0x000fea0003800000 */
.L_x_120:
[----:B------:R-:W-:Y:S01]  /*78f0*/  ISETP.NE.AND P0, PT, R209, RZ, PT ;  /* 0x000000ffd100720c */ /* 0x000fe20003f05270 */
[----:B--2---:R-:W-:Y:S02]  /*7900*/  VIADD R210, R210, 0x190 ;  /* 0x00000190d2d27836 */ /* 0x004fe40000000000 */
[----:B------:R-:W-:Y:S02]  /*7910*/  IMAD.U32 R3, RZ, RZ, UR37 ;  /* 0x00000025ff037e24 */ /* 0x000fe4000f8e00ff */
[----:B------:R-:W-:Y:S03]  /*7920*/  VIADD R181, R181, 0x1 ;  /* 0x00000001b5b57836 */ /* 0x000fe60000000000 */
[----:B------:R-:W-:Y:S05]  /*7930*/  PRMT R3, R3, 0x654, R210 ;  /* 0x0000065403037816 */ /* 0x000fea00000000d2 */
[----:B------:R2:W3:Y:S04]  /*7940*/  @P0 LDS.128 R148, [R0] ;  /* 0x0000000000940984 */ /* 0x0004e80000000c00 */
[----:B------:R2:W4:Y:S04]  /*7950*/  @P0 LDS.128 R152, [R2+0x10] ;  /* 0x0000100002980984 */ /* 0x0005280000000c00 */
        /* <DEDUP_REMOVED lines=9> */
[----:B------:R-:W-:Y:S01]  /*79f0*/  SEL R181, R181, RZ, P0 ;  /* 0x000000ffb5b57207 */ /* 0x000fe20000000000 */
[----:B-----5:R5:W-:Y:S02]  /*7a00*/  SYNCS.ARRIVE.TRANS64.RED.A1T0 RZ, [R3+URZ], RZ ;  /* 0x000000ff03ff79a7 */ /* 0x020be400081004ff */
[----:B-----5:R-:W-:Y:S04]  /*7a10*/  SEL R3, RZ, 0x1, P0 ;  /* 0x00000001ff037807 */ /* 0x020fe80000000000 */
[----:B--234-:R-:W-:Y:S02]  /*7a20*/  LOP3.LUT R180, R180, R3, RZ, 0x3c, !PT ;  /* 0x00000003b4b47212 */ /* 0x01cfe400078e3cff */
.L_x_119:
[----:B------:R-:W-:Y:S05]  /*7a30*/  BSYNC B1 ;  /* 0x0000000000017941 */ /* 0x000fea0003800000 */
.L_x_118:
[----:B------:R-:W-:Y:S05]  /*7a40*/  VIADD R0, R80, 0x40 ;  /* 0x0000004050007836 */ /* 0x000fea0000000000 */
[----:B------:R-:W-:Y:S04]  /*7a50*/  SHF.R.U32.HI R0, RZ, 0x15, R0 ;  /* 0x00000015ff007819 */ /* 0x000fe80000011600 */
[----:B------:R-:W-:Y:S11]  /*7a60*/  LOP3.LUT P0, RZ, R0, 0x3, R173, 0x48, !PT ;  /* 0x0000000300ff7812 */ /* 0x000ff600078048ad */
[----:B------:R-:W-:Y:S02]  /*7a70*/  @!UPT UIADD3 URZ, UPT, UPT, URZ, URZ, URZ ;  /* 0x000000fffffff290 */ /* 0x000fe4000fffe0ff */
[----:B------:R-:W-:Y:S05]  /*7a80*/  @!P0 BRA `(.L_x_123) ;  /* 0x0000000000408947 */ /* 0x000fea0003800000 */
[----:B------:R-:W2:Y:S01]  /*7a90*/  LDCU.64 UR8, c[0x4][0x70] ;  /* 0x01000e00ff0877ac */ /* 0x000ea20008000a00 */
[----:B------:R-:W-:Y:S01]  /*7aa0*/  MOV R3, 0x0 ;  /* 0x0000000000037802 */ /* 0x000fe20000000f00 */
[----:B------:R-:W-:Y:S02]  /*7ab0*/  HFMA2 R12, -RZ, RZ, 0, 5.9604644775390625e-08 ;  /* 0x00000001ff0c7431 */ /* 0x000fe400000001ff */
[----:B------:R-:W-:Y:S02]  /*7ac0*/  IMAD.MOV.U32 R8, RZ, RZ, 0x192 ;  /* 0x00000192ff087424 */ /* 0x000fe400078e00ff */
[----:B------:R-:W-:Y:S01]  /*7ad0*/  IMAD.MOV.U32 R13, RZ, RZ, RZ ;  /* 0x000000ffff0d7224 */ /* 0x000fe200078e00ff */
[----:B------:R-:W3:Y:S01]  /*7ae0*/  LDCU.64 UR6, c[0x4][0x78] ;  /* 0x01000f00ff0677ac */ /* 0x000ee20008000a00 */
[----:B------:R-:W4:Y:S01]  /*7af0*/  LDC.64 R2, c[0x4][R3] ;  /* 0x0100000003027b82 */ /* 0x000f220000000a00 */
[----:B------:R-:W5:Y:S01]  /*7b00*/  LDCU.64 UR4, c[0x4][0x10] ;  /* 0x01000200ff0477ac */ /* 0x000f620008000a00 */
[----:B--2---:R-:W-:Y:S01]  /*7b10*/  MOV R5, UR9 ;  /* 0x0000000900057c02 */ /* 0x004fe20008000f00 */
[----:B------:R-:W-:Y:S01]  /*7b20*/  IMAD.U32 R4, RZ, RZ, UR8 ;  /* 0x00000008ff047e24 */ /* 0x000fe2000f8e00ff */
[----:B---3--:R-:W-:Y:S01]  /*7b30*/  MOV R7, UR7 ;  /* 0x0000000700077c02 */ /* 0x008fe20008000f00 */
[----:B------:R-:W-:Y:S01]  /*7b40*/  IMAD.U32 R6, RZ, RZ, UR6 ;  /* 0x00000006ff067e24 */ /* 0x000fe2000f8e00ff */
[----:B-----5:R-:W-:Y:S01]  /*7b50*/  MOV R11, UR5 ;  /* 0x00000005000b7c02 */ /* 0x020fe20008000f00 */
[----:B------:R-:W-:Y:S02]  /*7b60*/  IMAD.U32 R10, RZ, RZ, UR4 ;  /* 0x00000004ff0a7e24 */ /* 0x000fe4000f8e00ff */
[----:B------:R-:W-:Y:S07]  /*7b70*/  LEPC R20, `(.L_x_123) ;  /* 0x000000001014794e */ /* 0x000fee0000000000 */
[----:B-1--4-:R-:W-:Y:S05]  /*7b80*/  CALL.ABS.NOINC R2 ;  /* 0x0000000002007343 */ /* 0x012fea0003c00000 */
.L_x_123:
[----:B------:R-:W-:Y:S01]  /*7b90*/  ISETP.NE.AND P0, PT, R193, RZ, PT ;  /* 0x000000ffc100720c */ /* 0x000fe20003f05270 */
[----:B------:R-:W-:Y:S05]  /*7ba0*/  WARPSYNC.ALL ;  /* 0x0000000000007948 */ /* 0x000fea0003800000 */
[----:B------:R-:W-:Y:S01]  /*7bb0*/  R2UR UR4, R80 ;  /* 0x00000000500472ca */ /* 0x000fe200000e0000 */
[----:B------:R-:W-:Y:S01]  /*7bc0*/  BSSY.RECONVERGENT B0, `(.L_x_124) ;  /* 0x000011d000007945 */ /* 0x000fe20003800200 */
[----:B------:R-:W-:Y:S02]  /*7bd0*/  F2FP.F16.E4M3.UNPACK_B R11, R149 ;  /* 0x00000095ff0b723e */ /* 0x000fe400020006ff */
[----:B------:R-:W-:Y:S02]  /*7be0*/  F2FP.F16.E4M3.UNPACK_B R10, R150 ;  /* 0x00000096ff0a723e */ /* 0x000fe400020006ff */
[----:B------:R-:W-:Y:S01]  /*7bf0*/  F2FP.F16.E4M3.UNPACK_B R9, R151 ;  /* 0x00000097ff09723e */ /* 0x000fe200020006ff */
[--C-:B------:R-:W-:Y:S01]  /*7c00*/  HADD2.F32 R83, -RZ, R11.reuse.H0_H0 ;  /* 0x2000000bff537230 */ /* 0x100fe20000004100 */
[----:B------:R-:W-:Y:S01]  /*7c10*/  F2FP.F16.E4M3.UNPACK_B R8, R152 ;  /* 0x00000098ff08723e */ /* 0x000fe200020006ff */
[----:B------:R-:W-:Y:S01]  /*7c20*/  HADD2.F32 R84, -RZ, R11.H1_H1 ;  /* 0x3000000bff547230 */ /* 0x000fe20000004100 */
[----:B------:R-:W-:Y:S01]  /*7c30*/  F2FP.F16.E4M3.UNPACK_B R7, R153 ;  /* 0x00000099ff07723e */ /* 0x000fe200020006ff */
[--C-:B------:R-:W-:Y:S01]  /*7c40*/  HADD2.F32 R87, -RZ, R10.reuse.H0_H0 ;  /* 0x2000000aff577230 */ /* 0x100fe20000004100 */
[----:B------:R-:W-:Y:S01]  /*7c50*/  F2FP.F16.E4M3.UNPACK_B R6, R154 ;  /* 0x0000009aff06723e */ /* 0x000fe200020006ff */
[----:B------:R-:W-:Y:S01]  /*7c60*/  HADD2.F32 R88, -RZ, R10.H1_H1 ;  /* 0x3000000aff587230 */ /* 0x000fe20000004100 */
[----:B------:R-:W-:Y:S01]  /*7c70*/  F2FP.F16.E4M3.UNPACK_B R5, R155 ;  /* 0x0000009bff05723e */ /* 0x000fe200020006ff */
[--C-:B------:R-:W-:Y:S01]  /*7c80*/  HADD2.F32 R91, -RZ, R9.reuse.H0_H0 ;  /* 0x20000009ff5b7230 */ /* 0x100fe20000004100 */
[----:B-1----:R-:W-:Y:S01]  /*7c90*/  F2FP.F16.E4M3.UNPACK_B R4, R156 ;  /* 0x0000009cff04723e */ /* 0x002fe200020006ff */
[----:B------:R-:W-:Y:S01]  /*7ca0*/  HADD2.F32 R92, -RZ, R9.H1_H1 ;  /* 0x30000009ff5c7230 */ /* 0x000fe20000004100 */
[-C--:B------:R-:W-:Y:S01]  /*7cb0*/  F2FP.F16.E4M3.UNPACK_B R2, R148.reuse ;  /* 0x00000094ff02723e */ /* 0x080fe200020006ff */
[--C-:B------:R-:W-:Y:S01]  /*7cc0*/  HADD2.F32 R95, -RZ, R8.reuse.H0_H0 ;  /* 0x20000008ff5f7230 */ /* 0x100fe20000004100 */
[----:B------:R-:W-:Y:S01]  /*7cd0*/  F2FP.F16.E4M3.UNPACK_B R148, R148.H1 ;  /* 0x00000094ff94723e */ /* 0x000fe200030006ff */
[----:B------:R-:W-:Y:S01]  /*7ce0*/  HADD2.F32 R97, -RZ, R8.H1_H1 ;  /* 0x30000008ff617230 */ /* 0x000fe20000004100 */
[----:B------:R-:W-:Y:S01]  /*7cf0*/  F2FP.F16.E4M3.UNPACK_B R149, R149.H1 ;  /* 0x00000095ff95723e */ /* 0x000fe200030006ff */
[--C-:B------:R-:W-:Y:S01]  /*7d00*/  HADD2.F32 R98, -RZ, R7.reuse.H0_H0 ;  /* 0x20000007ff627230 */ /* 0x100fe20000004100 */
[----:B------:R-:W-:Y:S01]  /*7d10*/  F2FP.F16.E4M3.UNPACK_B R150, R150.H1 ;  /* 0x00000096ff96723e */ /* 0x000fe200030006ff */
[----:B------:R-:W-:Y:S01]  /*7d20*/  HADD2.F32 R101, -RZ, R7.H1_H1 ;  /* 0x30000007ff657230 */ /* 0x000fe20000004100 */
[----:B------:R-:W-:Y:S01]  /*7d30*/  F2FP.F16.E4M3.UNPACK_B R151, R151.H1 ;  /* 0x00000097ff97723e */ /* 0x000fe200030006ff */
[--C-:B------:R-:W-:Y:S01]  /*7d40*/  HADD2.F32 R102, -RZ, R6.reuse.H0_H0 ;  /* 0x20000006ff667230 */ /* 0x100fe20000004100 */
[----:B------:R-:W-:Y:S01]  /*7d50*/  F2FP.F16.E4M3.UNPACK_B R138, R163 ;  /* 0x000000a3ff8a723e */ /* 0x000fe200020006ff */
[----:B------:R-:W-:Y:S01]  /*7d60*/  HADD2.F32 R105, -RZ, R6.H1_H1 ;  /* 0x30000006ff697230 */ /* 0x000fe20000004100 */
[----:B------:R-:W-:Y:S01]  /*7d70*/  R2UR UR5, R207 ;  /* 0x00000000cf0572ca */ /* 0x000fe200000e0000 */
        /* <DEDUP_REMOVED lines=8> */
[----:B------:R-:W1:Y:S01]  /*7e00*/  LDTM.x64 R4, tmem[UR4+0x40] ;  /* 0x00004004000479ee */ /* 0x000e620008340000 */
[--C-:B------:R-:W-:Y:S01]  /*7e10*/  HADD2.F32 R0, -RZ, R2.reuse.H0_H0 ;  /* 0x20000002ff007230 */ /* 0x100fe20000004100 */
[----:B------:R-:W-:Y:S01]  /*7e20*/  NOP ;  /* 0x0000000000007918 */ /* 0x000fe20000000000 */
[----:B------:R-:W-:Y:S01]  /*7e30*/  HADD2.F32 R2, -RZ, R2.H1_H1 ;  /* 0x30000002ff027230 */ /* 0x000fe20000004100 */
[----:B------:R-:W-:Y:S01]  /*7e40*/  UIADD3 UR5, UPT, UPT, UR5, 0x1f0, URZ ;  /* 0x000001f005057890 */ /* 0x000fe2000fffe0ff */
[--C-:B------:R-:W-:Y:S01]  /*7e50*/  HADD2.F32 R86, -RZ, R149.reuse.H1_H1 ;  /* 0x30000095ff567230 */ /* 0x100fe20000004100 */
[----:B------:R-:W-:Y:S01]  /*7e60*/  F2FP.F16.E4M3.UNPACK_B R132, R161 ;  /* 0x000000a1ff84723e */ /* 0x000fe200020006ff */
[--C-:B------:R-:W-:Y:S01]  /*7e70*/  HADD2.F32 R114, -RZ, R116.reuse.H0_H0 ;  /* 0x20000074ff727230 */ /* 0x100fe20000004100 */
[----:B------:R-:W-:Y:S01]  /*7e80*/  UPRMT UR5, UR37, 0x654, UR5 ;  /* 0x0000065425057896 */ /* 0x000fe20008000005 */
[----:B------:R-:W-:Y:S01]  /*7e90*/  HADD2.F32 R117, -RZ, R116.H1_H1 ;  /* 0x30000074ff757230 */ /* 0x000fe20000004100 */
[----:B------:R-:W-:Y:S01]  /*7ea0*/  F2FP.F16.E4M3.UNPACK_B R136, R162 ;  /* 0x000000a2ff88723e */ /* 0x000fe200020006ff */
[--C-:B------:R-:W-:Y:S01]  /*7eb0*/  HADD2.F32 R118, -RZ, R120.reuse.H0_H0 ;  /* 0x20000078ff767230 */ /* 0x100fe20000004100 */
[----:B------:R-:W-:Y:S01]  /*7ec0*/  F2FP.F16.E4M3.UNPACK_B R152, R152.H1 ;  /* 0x00000098ff98723e */ /* 0x000fe200030006ff */
[----:B------:R-:W-:Y:S01]  /*7ed0*/  HADD2.F32 R121, -RZ, R120.H1_H1 ;  /* 0x30000078ff797230 */ /* 0x000fe20000004100 */
[----:B------:R-:W-:Y:S01]  /*7ee0*/  F2FP.F16.E4M3.UNPACK_B R153, R153.H1 ;  /* 0x00000099ff99723e */ /* 0x000fe200030006ff */
[--C-:B------:R-:W-:Y:S01]  /*7ef0*/  HADD2.F32 R122, -RZ, R124.reuse.H0_H0 ;  /* 0x2000007cff7a7230 */ /* 0x100fe20000004100 */
[----:B------:R-:W-:Y:S01]  /*7f00*/  F2FP.F16.E4M3.UNPACK_B R154, R154.H1 ;  /* 0x0000009aff9a723e */ /* 0x000fe200030006ff */
[----:B-1----:R-:W-:Y:S01]  /*7f10*/  SYNCS.ARRIVE.TRANS64.RED.A1T0 RZ, [UR5], RZ ;  /* 0x000000ffffff79a7 */ /* 0x002fe20008100405 */
[----:B------:R-:W-:Y:S01]  /*7f20*/  HADD2.F32 R125, -RZ, R124.H1_H1 ;  /* 0x3000007cff7d7230 */ /* 0x000fe20000004100 */
[----:B------:R-:W-:Y:S01]  /*7f30*/  F2FP.F16.E4M3.UNPACK_B R155, R155.H1 ;  /* 0x0000009bff9b723e */ /* 0x000fe200030006ff */
[--C-:B------:R-:W-:Y:S01]  /*7f40*/  HADD2.F32 R126, -RZ, R128.reuse.H0_H0 ;  /* 0x20000080ff7e7230 */ /* 0x100fe20000004100 */
[----:B------:R-:W-:Y:S01]  /*7f50*/  F2FP.F16.E4M3.UNPACK_B R156, R156.H1 ;  /* 0x0000009cff9c723e */ /* 0x000fe200030006ff */
[----:B------:R-:W-:Y:S01]  /*7f60*/  HADD2.F32 R129, -RZ, R128.H1_H1 ;  /* 0x30000080ff817230 */ /* 0x000fe20000004100 */
[----:B------:R-:W-:Y:S01]  /*7f70*/  F2FP.F16.E4M3.UNPACK_B R157, R157.H1 ;  /* 0x0000009dff9d723e */ /* 0x000fe200030006ff */
[C---:B------:R-:W-:Y:S01]  /*7f80*/  FMUL R4, R78.reuse, R4 ;  /* 0x000000044e047220 */ /* 0x040fe20000400000 */
[C---:B------:R-:W-:Y:S01]  /*7f90*/  FMUL R5, R78.reuse, R5 ;  /* 0x000000054e057220 */ /* 0x040fe20000400000 */
[----:B------:R-:W-:Y:S02]  /*7fa0*/  HADD2.F32 R3, -RZ, R148.H0_H0 ;  /* 0x20000094ff037230 */ /* 0x000fe40000004100 */
        /* <DEDUP_REMOVED lines=9> */
[C---:B------:R-:W-:Y:S01]  /*8040*/  FMUL R2, R78.reuse, R21 ;  /* 0x000000154e027220 */ /* 0x040fe20000400000 */
[C---:B------:R-:W-:Y:S01]  /*8050*/  FMUL R21, R78.reuse, R28 ;  /* 0x0000001c4e157220 */ /* 0x040fe20000400000 */
[----:B------:R-:W-:Y:S02]  /*8060*/  HADD2.F32 R130, -RZ, R132.H0_H0 ;  /* 0x20000084ff827230 */ /* 0x000fe40000004100 */
[C---:B------:R-:W-:Y:S01]  /*8070*/  FMUL R6, R78.reuse, R6 ;  /* 0x000000064e067220 */ /* 0x040fe20000400000 */
[----:B------:R-:W-:Y:S02]  /*8080*/  HADD2.F32 R82, -RZ, R148.H1_H1 ;  /* 0x30000094ff527230 */ /* 0x000fe40000004100 */
[C---:B------:R-:W-:Y:S01]  /*8090*/  FMUL R7, R78.reuse, R7 ;  /* 0x000000074e077220 */ /* 0x040fe20000400000 */
[----:B------:R-:W-:Y:S02]  /*80a0*/  HADD2.F32 R85, -RZ, R149.H0_H0 ;  /* 0x20000095ff557230 */ /* 0x000fe40000004100 */
[C---:B------:R-:W-:Y:S01]  /*80b0*/  FFMA R6, R81.reuse, R3, R6 ;  /* 0x0000000351067223 */ /* 0x040fe20000000006 */
[----:B------:R-:W-:Y:S02]  /*80c0*/  HADD2.F32 R133, -RZ, R132.H1_H1 ;  /* 0x30000084ff857230 */ /* 0x000fe40000004100 */
[C---:B------:R-:W-:Y:S01]  /*80d0*/  FFMA R7, R81.reuse, R82, R7 ;  /* 0x0000005251077223 */ /* 0x040fe20000000007 */
[C---:B------:R-:W-:Y:S01]  /*80e0*/  FFMA R8, R81.reuse, R83, R8 ;  /* 0x0000005351087223 */ /* 0x040fe20000000008 */
[C---:B------:R-:W-:Y:S01]  /*80f0*/  FFMA R9, R81.reuse, R84, R9 ;  /* 0x0000005451097223 */ /* 0x040fe20000000009 */
[--C-:B------:R-:W-:Y:S02]  /*8100*/  HADD2.F32 R82, -RZ, R138.reuse.H0_H0 ;  /* 0x2000008aff527230 */ /* 0x100fe40000004100 */
[C---:B------:R-:W-:Y:S01]  /*8110*/  FMUL R10, R78.reuse, R10 ;  /* 0x0000000a4e0a7220 */ /* 0x040fe20000400000 */
[----:B------:R-:W-:Y:S02]  /*8120*/  HADD2.F32 R83, -RZ, R138.H1_H1 ;  /* 0x3000008aff537230 */ /* 0x000fe40000004100 */
[C---:B------:R-:W-:Y:S01]  /*8130*/  FMUL R11, R78.reuse, R11 ;  /* 0x0000000b4e0b7220 */ /* 0x040fe20000400000 */
[----:B------:R-:W-:Y:S02]  /*8140*/  HADD2.F32 R89, -RZ, R150.H0_H0 ;  /* 0x20000096ff597230 */ /* 0x000fe40000004100 */
[C---:B------:R-:W-:Y:S01]  /*8150*/  FFMA R10, R81.reuse, R85, R10 ;  /* 0x00000055510a7223 */ /* 0x040fe2000000000a */
[--C-:B------:R-:W-:Y:S02]  /*8160*/  HADD2.F32 R134, -RZ, R136.reuse.H0_H0 ;  /* 0x20000088ff867230 */ /* 0x100fe40000004100 */
[C---:B------:R-:W-:Y:S01]  /*8170*/  FFMA R11, R81.reuse, R86, R11 ;  /* 0x00000056510b7223 */ /* 0x040fe2000000000b */
[C---:B------:R-:W-:Y:S01]  /*8180*/  FFMA R12, R81.reuse, R87, R12 ;  /* 0x00000057510c7223 */ /* 0x040fe2000000000c */
[----:B------:R-:W-:Y:S01]  /*8190*/  FFMA R13, R81, R88, R13 ;  /* 0x00000058510d7223 */ /* 0x000fe2000000000d */
[----:B------:R-:W-:Y:S01]  /*81a0*/  F2FP.SATFINITE.E4M3.F32.PACK_AB_MERGE_C R86, R7, R6, RZ ;  /* 0x000000060756723e */ /* 0x000fe200048070ff */
[C---:B------:R-:W-:Y:S01]  /*81b0*/  FMUL R7, R78.reuse, R24 ;  /* 0x000000184e077220 */ /* 0x040fe20000400000 */
[----:B------:R-:W-:Y:S01]  /*81c0*/  F2FP.SATFINITE.E4M3.F32.PACK_AB_MERGE_C R138, R11, R10, RZ ;  /* 0x0000000a0b8a723e */ /* 0x000fe200048070ff */
[C---:B------:R-:W-:Y:S01]  /*81d0*/  FMUL R10, R78.reuse, R25 ;  /* 0x000000194e0a7220 */ /* 0x040fe20000400000 */
[C---:B------:R-:W-:Y:S01]  /*81e0*/  FMUL R25, R78.reuse, R32 ;  /* 0x000000204e197220 */ /* 0x040fe20000400000 */
[----:B------:R-:W-:Y:S02]  /*81f0*/  HADD2.F32 R137, -RZ, R136.H1_H1 ;  /* 0x30000088ff897230 */ /* 0x000fe40000004100 */
[C---:B------:R-:W-:Y:S01]  /*8200*/  FMUL R14, R78.reuse, R14 ;  /* 0x0000000e4e0e7220 */ /* 0x040fe20000400000 */
[----:B------:R-:W-:Y:S02]  /*8210*/  HADD2.F32 R90, -RZ, R150.H1_H1 ;  /* 0x30000096ff5a7230 */ /* 0x000fe40000004100 */
[C---:B------:R-:W-:Y:S01]  /*8220*/  FMUL R15, R78.reuse, R15 ;  /* 0x0000000f4e0f7220 */ /* 0x040fe20000400000 */
[--C-:B------:R-:W-:Y:S02]  /*8230*/  HADD2.F32 R93, -RZ, R151.reuse.H0_H0 ;  /* 0x20000097ff5d7230 */ /* 0x100fe40000004100 */
[C---:B------:R-:W-:Y:S01]  /*8240*/  FFMA R14, R81.reuse, R89, R14 ;  /* 0x00000059510e7223 */ /* 0x040fe2000000000e */
[----:B------:R-:W-:Y:S02]  /*8250*/  HADD2.F32 R94, -RZ, R151.H1_H1 ;  /* 0x30000097ff5e7230 */ /* 0x000fe40000004100 */
[C---:B------:R-:W-:Y:S01]  /*8260*/  FFMA R15, R81.reuse, R90, R15 ;  /* 0x0000005a510f7223 */ /* 0x040fe2000000000f */
[C---:B------:R-:W-:Y:S01]  /*8270*/  FFMA R16, R81.reuse, R91, R16 ;  /* 0x0000005b51107223 */ /* 0x040fe20000000010 */
[----:B------:R-:W-:Y:S01]  /*8280*/  FFMA R17, R81, R92, R17 ;  /* 0x0000005c51117223 */ /* 0x000fe20000000011 */
[C---:B------:R-:W-:Y:S01]  /*8290*/  FMUL R18, R78.reuse, R18 ;  /* 0x000000124e127220 */ /* 0x040fe20000400000 */
[C---:B------:R-:W-:Y:S01]  /*82a0*/  FMUL R19, R78.reuse, R19 ;  /* 0x000000134e137220 */ /* 0x040fe20000400000 */
[--C-:B------:R-:W-:Y:S01]  /*82b0*/  HADD2.F32 R96, -RZ, R152.reuse.H0_H0 ;  /* 0x20000098ff607230 */ /* 0x100fe20000004100 */
[----:B------:R-:W-:Y:S01]  /*82c0*/  F2FP.SATFINITE.E4M3.F32.PACK_AB_MERGE_C R14, R15, R14, RZ ;  /* 0x0000000e0f0e723e */ /* 0x000fe200048070ff */
[C---:B------:R-:W-:Y:S01]  /*82d0*/  FFMA R18, R81.reuse, R93, R18 ;  /* 0x0000005d51127223 */ /* 0x040fe20000000012 */
[C---:B------:R-:W-:Y:S01]  /*82e0*/  FFMA R19, R81.reuse, R94, R19 ;  /* 0x0000005e51137223 */ /* 0x040fe20000000013 */
[C---:B------:R-:W-:Y:S01]  /*82f0*/  FFMA R0, R81.reuse, R95, R0 ;  /* 0x0000005f51007223 */ /* 0x040fe20000000000 */
[----:B------:R-:W-:Y:S01]  /*8300*/  FFMA R2, R81, R97, R2 ;  /* 0x0000006151027223 */ /* 0x000fe20000000002 */
[----:B------:R-:W-:Y:S02]  /*8310*/  HADD2.F32 R99, -RZ, R152.H1_H1 ;  /* 0x30000098ff637230 */ /* 0x000fe40000004100 */
[C---:B------:R-:W-:Y:S01]  /*8320*/  FMUL R3, R78.reuse, R22 ;  /* 0x000000164e037220 */ /* 0x040fe20000400000 */
[----:B------:R-:W-:Y:S01]  /*8330*/  F2FP.SATFINITE.E4M3.F32.PACK_AB_MERGE_C R18, R19, R18, RZ ;  /* 0x000000121312723e */ /* 0x000fe200048070ff */
[C---:B------:R-:W-:Y:S01]  /*8340*/  FMUL R22, R78.reuse, R29 ;  /* 0x0000001d4e167220 */ /* 0x040fe20000400000 */
[C---:B------:R-:W-:Y:S01]  /*8350*/  FMUL R29, R78.reuse, R36 ;  /* 0x000000244e1d7220 */ /* 0x040fe20000400000 */
[C---:B------:R-:W-:Y:S01]  /*8360*/  FFMA R3, R81.reuse, R96, R3 ;  /* 0x0000006051037223 */ /* 0x040fe20000000003 */
[C---:B------:R-:W-:Y:S01]  /*8370*/  FMUL R6, R78.reuse, R23 ;  /* 0x000000174e067220 */ /* 0x040fe20000400000 */
[--C-:B------:R-:W-:Y:S02]  /*8380*/  HADD2.F32 R100, -RZ, R153.reuse.H0_H0 ;  /* 0x20000099ff647230 */ /* 0x100fe40000004100 */
[C---:B------:R-:W-:Y:S01]  /*8390*/  FMUL R11, R78.reuse, R26 ;  /* 0x0000001a4e0b7220 */ /* 0x040fe20000400000 */
[----:B------:R-:W-:Y:S02]  /*83a0*/  HADD2.F32 R103, -RZ, R153.H1_H1 ;  /* 0x30000099ff677230 */ /* 0x000fe40000004100 */
[C---:B------:R-:W-:Y:S01]  /*83b0*/  FFMA R6, R81.reuse, R99, R6 ;  /* 0x0000006351067223 */ /* 0x040fe20000000006 */
[C---:B------:R-:W-:Y:S01]  /*83c0*/  FFMA R7, R81.reuse, R98, R7 ;  /* 0x0000006251077223 */ /* 0x040fe20000000007 */
[C---:B------:R-:W-:Y:S01]  /*83d0*/  FFMA R10, R81.reuse, R101, R10 ;  /* 0x00000065510a7223 */ /* 0x040fe2000000000a */
[C---:B------:R-:W-:Y:S01]  /*83e0*/  FFMA R11, R81.reuse, R100, R11 ;  /* 0x00000064510b7223 */ /* 0x040fe2000000000b */
[----:B------:R-:W-:Y:S01]  /*83f0*/  FMUL R26, R78, R33 ;  /* 0x000000214e1a7220 */ /* 0x000fe20000400000 */
[----:B------:R-:W-:Y:S01]  /*8400*/  F2FP.SATFINITE.E4M3.F32.PACK_AB_MERGE_C R3, R6, R3, RZ ;  /* 0x000000030603723e */ /* 0x000fe200048070ff */
[C---:B------:R-:W-:Y:S01]  /*8410*/  FMUL R33, R78.reuse, R40 ;  /* 0x000000284e217220 */ /* 0x040fe20000400000 */
        /* <DEDUP_REMOVED lines=8> */
[C---:B------:R-:W-:Y:S01]  /*84a0*/  FMUL R30, R78.reuse, R37 ;  /* 0x000000254e1e7220 */ /* 0x040fe20000400000 */
[C---:B------:R-:W-:Y:S01]  /*84b0*/  FMUL R37, R78.reuse, R44 ;  /* 0x0000002c4e257220 */ /* 0x040fe20000400000 */
[C---:B------:R-:W-:Y:S01]  /*84c0*/  FMUL R24, R78.reuse, R31 ;  /* 0x0000001f4e187220 */ /* 0x040fe20000400000 */
[----:B------:R-:W-:Y:S01]  /*84d0*/  F2FP.F16.E4M3.UNPACK_B R158, R158.H1 ;  /* 0x0000009eff9e723e */ /* 0x000fe200030006ff */
[--C-:B------:R-:W-:Y:S02]  /*84e0*/  HADD2.F32 R108, -RZ, R155.reuse.H0_H0 ;  /* 0x2000009bff6c7230 */ /* 0x100fe40000004100 */
[----:B------:R-:W-:Y:S01]  /*84f0*/  FMUL R27, R78, R34 ;  /* 0x000000224e1b7220 */ /* 0x000fe20000400000 */
[----:B------:R-:W-:Y:S02]  /*8500*/  HADD2.F32 R111, -RZ, R155.H1_H1 ;  /* 0x3000009bff6f7230 */ /* 0x000fe40000004100 */
[C---:B------:R-:W-:Y:S01]  /*8510*/  FFMA R24, R81.reuse, R107, R24 ;  /* 0x0000006b51187223 */ /* 0x040fe20000000018 */
[----:B------:R-:W-:Y:S01]  /*8520*/  F2FP.F16.E4M3.UNPACK_B R159, R159.H1 ;  /* 0x0000009fff9f723e */ /* 0x000fe200030006ff */
[C---:B------:R-:W-:Y:S01]  /*8530*/  FFMA R25, R81.reuse, R106, R25 ;  /* 0x0000006a51197223 */ /* 0x040fe20000000019 */
[C---:B------:R-:W-:Y:S01]  /*8540*/  FFMA R26, R81.reuse, R109, R26 ;  /* 0x0000006d511a7223 */ /* 0x040fe2000000001a */
[----:B------:R-:W-:Y:S01]  /*8550*/  F2FP.F16.E4M3.UNPACK_B R160, R160.H1 ;  /* 0x000000a0ffa0723e */ /* 0x000fe200030006ff */
[C---:B------:R-:W-:Y:S01]  /*8560*/  FFMA R27, R81.reuse, R108, R27 ;  /* 0x0000006c511b7223 */ /* 0x040fe2000000001b */
[----:B------:R-:W-:Y:S01]  /*8570*/  F2FP.SATFINITE.E4M3.F32.PACK_AB_MERGE_C R6, R24, R23, RZ ;  /* 0x000000171806723e */ /* 0x000fe200048070ff */
[C---:B------:R-:W-:Y:S01]  /*8580*/  FMUL R34, R78.reuse, R41 ;  /* 0x000000294e227220 */ /* 0x040fe20000400000 */
[C---:B------:R-:W-:Y:S01]  /*8590*/  FMUL R41, R78.reuse, R48 ;  /* 0x000000304e297220 */ /* 0x040fe20000400000 */
[----:B------:R-:W-:Y:S01]  /*85a0*/  FMUL R28, R78, R35 ;  /* 0x000000234e1c7220 */ /* 0x000fe20000400000 */
[----:B------:R-:W-:Y:S01]  /*85b0*/  F2FP.F16.E4M3.UNPACK_B R161, R161.H1 ;  /* 0x000000a1ffa1723e */ /* 0x000fe200030006ff */
[--C-:B------:R-:W-:Y:S01]  /*85c0*/  HADD2.F32 R112, -RZ, R156.reuse.H0_H0 ;  /* 0x2000009cff707230 */ /* 0x100fe20000004100 */
[----:B------:R-:W-:Y:S01]  /*85d0*/  F2FP.SATFINITE.E4M3.F32.PACK_AB_MERGE_C R6, R22, R21, R6 ;  /* 0x000000151606723e */ /* 0x000fe20004807006 */
[C---:B------:R-:W-:Y:S01]  /*85e0*/  FFMA R28, R81.reuse, R111, R28 ;  /* 0x0000006f511c7223 */ /* 0x040fe2000000001c */
[C---:B------:R-:W-:Y:S01]  /*85f0*/  FFMA R29, R81.reuse, R110, R29 ;  /* 0x0000006e511d7223 */ /* 0x040fe2000000001d */
[C---:B------:R-:W-:Y:S01]  /*8600*/  FFMA R30, R81.reuse, R113, R30 ;  /* 0x00000071511e7223 */ /* 0x040fe2000000001e */
[----:B------:R-:W-:Y:S02]  /*8610*/  HADD2.F32 R115, -RZ, R156.H1_H1 ;  /* 0x3000009cff737230 */ /* 0x000fe40000004100 */
[C---:B------:R-:W-:Y:S01]  /*8620*/  FMUL R31, R78.reuse, R38 ;  /* 0x000000264e1f7220 */ /* 0x040fe20000400000 */
[----:B------:R-:W-:Y:S01]  /*8630*/  F2FP.F16.E4M3.UNPACK_B R162, R162.H1 ;  /* 0x000000a2ffa2723e */ /* 0x000fe200030006ff */
[C---:B------:R-:W-:Y:S01]  /*8640*/  FMUL R38, R78.reuse, R45 ;  /* 0x0000002d4e267220 */ /* 0x040fe20000400000 */
[C---:B------:R-:W-:Y:S01]  /*8650*/  FMUL R45, R78.reuse, R52 ;  /* 0x000000344e2d7220 */ /* 0x040fe20000400000 */
[----:B------:R-:W-:Y:S01]  /*8660*/  F2FP.F16.E4M3.UNPACK_B R163, R163.H1 ;  /* 0x000000a3ffa3723e */ /* 0x000fe200030006ff */
[----:B------:R-:W-:Y:S01]  /*8670*/  FFMA R31, R81, R112, R31 ;  /* 0x00000070511f7223 */ /* 0x000fe2000000001f */
[----:B------:R-:W-:Y:S01]  /*8680*/  FMUL R52, R78, R59 ;  /* 0x0000003b4e347220 */ /* 0x000fe20000400000 */
[----:B------:R-:W-:Y:S01]  /*8690*/  IADD3 R76, PT, PT, R76, 0x1, RZ ;  /* 0x000000014c4c7810 */ /* 0x000fe20007ffe0ff */
[C---:B------:R-:W-:Y:S01]  /*86a0*/  FMUL R59, R78.reuse, R66 ;  /* 0x000000424e3b7220 */ /* 0x040fe20000400000 */
[----:B------:R-:W-:Y:S01]  /*86b0*/  F2FP.SATFINITE.E4M3.F32.PACK_AB_MERGE_C R66, R13, R12, R14 ;  /* 0x0000000c0d42723e */ /* 0x000fe2000480700e */
[C---:B------:R-:W-:Y:S01]  /*86c0*/  FMUL R32, R78.reuse, R39 ;  /* 0x000000274e207220 */ /* 0x040fe20000400000 */
[--C-:B------:R-:W-:Y:S02]  /*86d0*/  HADD2.F32 R116, -RZ, R157.reuse.H0_H0 ;  /* 0x2000009dff747230 */ /* 0x100fe40000004100 */
[C---:B------:R-:W-:Y:S01]  /*86e0*/  FMUL R35, R78.reuse, R42 ;  /* 0x0000002a4e237220 */ /* 0x040fe20000400000 */
[----:B------:R-:W-:Y:S02]  /*86f0*/  HADD2.F32 R119, -RZ, R157.H1_H1 ;  /* 0x3000009dff777230 */ /* 0x000fe40000004100 */
[C---:B------:R-:W-:Y:S01]  /*8700*/  FFMA R32, R81.reuse, R115, R32 ;  /* 0x0000007351207223 */ /* 0x040fe20000000020 */
[----:B------:R-:W-:Y:S01]  /*8710*/  FMUL R36, R78, R43 ;  /* 0x0000002b4e247220 */ /* 0x000fe20000400000 */
[C---:B------:R-:W-:Y:S01]  /*8720*/  FFMA R33, R81.reuse, R114, R33 ;  /* 0x0000007251217223 */ /* 0x040fe20000000021 */
[C---:B------:R-:W-:Y:S01]  /*8730*/  FFMA R34, R81.reuse, R117, R34 ;  /* 0x0000007551227223 */ /* 0x040fe20000000022 */
[--C-:B------:R-:W-:Y:S01]  /*8740*/  HADD2.F32 R120, -RZ, R158.reuse.H0_H0 ;  /* 0x2000009eff787230 */ /* 0x100fe20000004100 */
[----:B------:R-:W-:Y:S01]  /*8750*/  F2FP.SATFINITE.E4M3.F32.PACK_AB_MERGE_C R32, R32, R31, RZ ;  /* 0x0000001f2020723e */ /* 0x000fe200048070ff */
[C---:B------:R-:W-:Y:S01]  /*8760*/  FFMA R35, R81.reuse, R116, R35 ;  /* 0x0000007451237223 */ /* 0x040fe20000000023 */
[----:B------:R-:W-:Y:S02]  /*8770*/  HADD2.F32 R123, -RZ, R158.H1_H1 ;  /* 0x3000009eff7b7230 */ /* 0x000fe40000004100 */
[----:B------:R-:W-:Y:S01]  /*8780*/  FMUL R39, R78, R46 ;  /* 0x0000002e4e277220 */ /* 0x000fe20000400000 */
[----:B------:R-:W-:Y:S01]  /*8790*/  F2FP.SATFINITE.E4M3.F32.PACK_AB_MERGE_C R32, R30, R29, R32 ;  /* 0x0000001d1e20723e */ /* 0x000fe20004807020 */
[C---:B------:R-:W-:Y:S01]  /*87a0*/  FFMA R36, R81.reuse, R119, R36 ;  /* 0x0000007751247223 */ /* 0x040fe20000000024 */
[C---:B------:R-:W-:Y:S01]  /*87b0*/  FMUL R40, R78.reuse, R47 ;  /* 0x0000002f4e287220 */ /* 0x040fe20000400000 */
[C---:B------:R-:W-:Y:S01]  /*87c0*/  FFMA R37, R81.reuse, R118, R37 ;  /* 0x0000007651257223 */ /* 0x040fe20000000025 */
[C---:B------:R-:W-:Y:S01]  /*87d0*/  FFMA R38, R81.reuse, R121, R38 ;  /* 0x0000007951267223 */ /* 0x040fe20000000026 */
[C---:B------:R-:W-:Y:S01]  /*87e0*/  FMUL R42, R78.reuse, R49 ;  /* 0x000000314e2a7220 */ /* 0x040fe20000400000 */
[--C-:B------:R-:W-:Y:S02]  /*87f0*/  HADD2.F32 R124, -RZ, R159.reuse.H0_H0 ;  /* 0x2000009fff7c7230 */ /* 0x100fe40000004100 */
[C---:B------:R-:W-:Y:S01]  /*8800*/  FFMA R39, R81.reuse, R120, R39 ;  /* 0x0000007851277223 */ /* 0x040fe20000000027 */
[----:B------:R-:W-:Y:S02]  /*8810*/  HADD2.F32 R127, -RZ, R159.H1_H1 ;  /* 0x3000009fff7f7230 */ /* 0x000fe40000004100 */
[C---:B------:R-:W-:Y:S01]  /*8820*/  FMUL R43, R78.reuse, R50 ;  /* 0x000000324e2b7220 */ /* 0x040fe20000400000 */
[C---:B------:R-:W-:Y:S01]  /*8830*/  FFMA R40, R81.reuse, R123, R40 ;  /* 0x0000007b51287223 */ /* 0x040fe20000000028 */
[C---:B------:R-:W-:Y:S01]  /*8840*/  FMUL R44, R78.reuse, R51 ;  /* 0x000000334e2c7220 */ /* 0x040fe20000400000 */
[C---:B------:R-:W-:Y:S01]  /*8850*/  FFMA R41, R81.reuse, R122, R41 ;  /* 0x0000007a51297223 */ /* 0x040fe20000000029 */
[C---:B------:R-:W-:Y:S01]  /*8860*/  FMUL R50, R78.reuse, R57 ;  /* 0x000000394e327220 */ /* 0x040fe20000400000 */
[C---:B------:R-:W-:Y:S01]  /*8870*/  FMUL R57, R78.reuse, R64 ;  /* 0x000000404e397220 */ /* 0x040fe20000400000 */
[----:B------:R-:W-:Y:S01]  /*8880*/  FFMA R42, R81, R125, R42 ;  /* 0x0000007d512a7223 */ /* 0x000fe2000000002a */
[C---:B------:R-:W-:Y:S01]  /*8890*/  FMUL R46, R78.reuse, R53 ;  /* 0x000000354e2e7220 */ /* 0x040fe20000400000 */
[--C-:B------:R-:W-:Y:S01]  /*88a0*/  HADD2.F32 R128, -RZ, R160.reuse.H0_H0 ;  /* 0x200000a0ff807230 */ /* 0x100fe20000004100 */
[----:B------:R-:W-:Y:S01]  /*88b0*/  F2FP.SATFINITE.E4M3.F32.PACK_AB_MERGE_C R64, R5, R4, R86 ;  /* 0x000000040540723e */ /* 0x000fe20004807056 */
[C---:B------:R-:W-:Y:S01]  /*88c0*/  FMUL R51, R78.reuse, R58 ;  /* 0x0000003a4e337220 */ /* 0x040fe20000400000 */
[C---:B------:R-:W-:Y:S01]  /*88d0*/  FMUL R53, R78.reuse, R60 ;  /* 0x0000003c4e357220 */ /* 0x040fe20000400000 */
[C---:B------:R-:W-:Y:S01]  /*88e0*/  FFMA R43, R81.reuse, R124, R43 ;  /* 0x0000007c512b7223 */ /* 0x040fe2000000002b */
[----:B------:R-:W-:Y:S02]  /*88f0*/  HADD2.F32 R131, -RZ, R160.H1_H1 ;  /* 0x300000a0ff837230 */ /* 0x000fe40000004100 */
[C---:B------:R-:W-:Y:S01]  /*8900*/  FMUL R47, R78.reuse, R54 ;  /* 0x000000364e2f7220 */ /* 0x040fe20000400000 */
[C---:B------:R-:W-:Y:S01]  /*8910*/  FMUL R58, R78.reuse, R65 ;  /* 0x000000414e3a7220 */ /* 0x040fe20000400000 */
[----:B------:R-:W-:Y:S01]  /*8920*/  FMUL R60, R78, R67 ;  /* 0x000000434e3c7220 */ /* 0x000fe20000400000 */
[----:B------:R-:W-:Y:S01]  /*8930*/  F2FP.SATFINITE.E4M3.F32.PACK_AB_MERGE_C R5, R20, R11, RZ ;  /* 0x0000000b1405723e */ /* 0x000fe200048070ff */
[----:B------:R-:W-:Y:S01]  /*8940*/  FFMA R44, R81, R127, R44 ;  /* 0x0000007f512c7223 */ /* 0x000fe2000000002c */
[C---:B------:R-:W-:Y:S01]  /*8950*/  FMUL R48, R78.reuse, R55 ;  /* 0x000000374e307220 */ /* 0x040fe20000400000 */
[----:B------:R-:W-:Y:S01]  /*8960*/  F2FP.SATFINITE.E4M3.F32.PACK_AB_MERGE_C R65, R9, R8, R138 ;  /* 0x000000080941723e */ /* 0x000fe2000480708a */
[----:B------:R-:W-:Y:S01]  /*8970*/  FFMA R45, R81, R126, R45 ;  /* 0x0000007e512d7223 */ /* 0x000fe2000000002d */
[----:B------:R-:W-:Y:S01]  /*8980*/  F2FP.SATFINITE.E4M3.F32.PACK_AB_MERGE_C R67, R17, R16, R18 ;  /* 0x000000101143723e */ /* 0x000fe20004807012 */
[----:B------:R-:W-:Y:S01]  /*8990*/  FMUL R49, R78, R56 ;  /* 0x000000384e317220 */ /* 0x000fe20000400000 */
[C---:B------:R-:W-:Y:S01]  /*89a0*/  FFMA R46, R81.reuse, R129, R46 ;  /* 0x00000081512e7223 */ /* 0x040fe2000000002e */
[--C-:B------:R-:W-:Y:S02]  /*89b0*/  HADD2.F32 R132, -RZ, R161.reuse.H0_H0 ;  /* 0x200000a1ff847230 */ /* 0x100fe40000004100 */
[C---:B------:R-:W-:Y:S01]  /*89c0*/  FFMA R47, R81.reuse, R128, R47 ;  /* 0x00000080512f7223 */ /* 0x040fe2000000002f */
[----:B------:R1:W-:Y:S01]  /*89d0*/  STS.128 [R172+UR49+0x6400], R64 ;  /* 0x00640040ac007988 */ /* 0x0003e20008000c31 */
[----:B------:R-:W-:Y:S01]  /*89e0*/  HADD2.F32 R135, -RZ, R161.H1_H1 ;  /* 0x300000a1ff877230 */ /* 0x000fe20000004100 */
[----:B------:R-:W-:Y:S01]  /*89f0*/  F2FP.SATFINITE.E4M3.F32.PACK_AB_MERGE_C R5, R10, R7, R5 ;  /* 0x000000070a05723e */ /* 0x000fe20004807005 */
[C---:B------:R-:W-:Y:S01]  /*8a00*/  FFMA R48, R81.reuse, R131, R48 ;  /* 0x0000008351307223 */ /* 0x040fe20000000030 */
[----:B------:R-:W-:Y:S01]  /*8a10*/  F2FP.SATFINITE.E4M3.F32.PACK_AB_MERGE_C R7, R28, R27, RZ ;  /* 0x0000001b1c07723e */ /* 0x000fe200048070ff */
        /* <DEDUP_REMOVED lines=8> */
[----:B------:R-:W-:Y:S01]  /*8aa0*/  FMUL R56, R78, R63 ;  /* 0x0000003f4e387220 */ /* 0x000fe20000400000 */
[----:B------:R-:W-:Y:S01]  /*8ab0*/  F2FP.SATFINITE.E4M3.F32.PACK_AB_MERGE_C R4, R2, R0, R3 ;  /* 0x000000000204723e */ /* 0x000fe20004807003 */
[C---:B------:R-:W-:Y:S01]  /*8ac0*/  FFMA R53, R81.reuse, R134, R53 ;  /* 0x0000008651357223 */ /* 0x040fe20000000035 */
[----:B------:R-:W-:Y:S01]  /*8ad0*/  F2FP.SATFINITE.E4M3.F32.PACK_AB_MERGE_C R7, R26, R25, R7 ;  /* 0x000000191a07723e */ /* 0x000fe20004807007 */
[C---:B------:R-:W-:Y:S01]  /*8ae0*/  FFMA R54, R81.reuse, R137, R54 ;  /* 0x0000008951367223 */ /* 0x040fe20000000036 */
[--C-:B------:R-:W-:Y:S02]  /*8af0*/  HADD2.F32 R84, -RZ, R163.reuse.H0_H0 ;  /* 0x200000a3ff547230 */ /* 0x100fe40000004100 */
[C---:B------:R-:W-:Y:S01]  /*8b00*/  FFMA R55, R81.reuse, R136, R55 ;  /* 0x0000008851377223 */ /* 0x040fe20000000037 */
[----:B------:R-:W-:Y:S01]  /*8b10*/  HADD2.F32 R85, -RZ, R163.H1_H1 ;  /* 0x300000a3ff557230 */ /* 0x000fe20000004100 */
[----:B------:R1:W-:Y:S01]  /*8b20*/  STS.128 [R204+0x6010], R4 ;  /* 0x00601004cc007388 */ /* 0x0003e20000000c00 */
[----:B------:R-:W-:Y:S01]  /*8b30*/  F2FP.SATFINITE.E4M3.F32.PACK_AB_MERGE_C R35, R36, R35, RZ ;  /* 0x000000232423723e */ /* 0x000fe200048070ff */
[C---:B------:R-:W-:Y:S01]  /*8b40*/  FFMA R56, R81.reuse, R139, R56 ;  /* 0x0000008b51387223 */ /* 0x040fe20000000038 */
[----:B------:R-:W-:Y:S01]  /*8b50*/  F2FP.SATFINITE.E4M3.F32.PACK_AB_MERGE_C R39, R40, R39, RZ ;  /* 0x000000272827723e */ /* 0x000fe200048070ff */
[C---:B------:R-:W-:Y:S01]  /*8b60*/  FFMA R57, R81.reuse, R82, R57 ;  /* 0x0000005251397223 */ /* 0x040fe20000000039 */
[----:B------:R-:W-:Y:S01]  /*8b70*/  F2FP.SATFINITE.E4M3.F32.PACK_AB_MERGE_C R43, R44, R43, RZ ;  /* 0x0000002b2c2b723e */ /* 0x000fe200048070ff */
[C---:B------:R-:W-:Y:S01]  /*8b80*/  FFMA R58, R81.reuse, R83, R58 ;  /* 0x00000053513a7223 */ /* 0x040fe2000000003a */
[C---:B------:R-:W-:Y:S01]  /*8b90*/  FFMA R59, R81.reuse, R84, R59 ;  /* 0x00000054513b7223 */ /* 0x040fe2000000003b */
[----:B------:R-:W-:Y:S01]  /*8ba0*/  F2FP.SATFINITE.E4M3.F32.PACK_AB_MERGE_C R33, R34, R33, R35 ;  /* 0x000000212221723e */ /* 0x000fe20004807023 */
        /* <DEDUP_REMOVED lines=11> */
[----:B------:R-:W-:Y:S05]  /*8c60*/  F2FP.SATFINITE.E4M3.F32.PACK_AB_MERGE_C R51, R58, R57, R59 ;  /* 0x000000393a33723e */ /* 0x000fea000480703b */
        /* <DEDUP_REMOVED lines=9> */
[----:B------:R-:W-:Y:S02]  /*8d00*/  UIADD3 UR8, UP0, UPT, UR52, 0x680, URZ ;  /* 0x0000068034087890 */ /* 0x000fe4000ff1e0ff */
[----:B------:R-:W-:Y:S02]  /*8d10*/  UIADD3 UR5, UPT, UPT, UR41, 0x40, URZ ;  /* 0x0000004029057890 */ /* 0x000fe4000fffe0ff */
[----:B------:R-:W-:Y:S02]  /*8d20*/  UIADD3 UR4, UPT, UPT, UR49, 0x6400, URZ ;  /* 0x0000640031047890 */ /* 0x000fe4000fffe0ff */
[----:B------:R-:W-:Y:S01]  /*8d30*/  UIADD3.X UR9, UPT, UPT, URZ, UR53, URZ, UP0, !UPT ;  /* 0x00000035ff097290 */ /* 0x000fe200087fe4ff */
[----:B------:R-:W-:Y:S01]  /*8d40*/  UMOV UR6, UR42 ;  /* 0x0000002a00067c82 */ /* 0x000fe20008000000 */
[----:B------:R-:W-:Y:S07]  /*8d50*/  UMOV UR7, UR36 ;  /* 0x0000002400077c82 */ /* 0x000fee0008000000 */
[----:B------:R2:W-:Y:S01]  /*8d60*/  UTMASTG.3D [UR4], [UR8] ;  /* 0x00000004080073b5 */ /* 0x0005e20008010000 */
[----:B------:R0:W-:Y:S01]  /*8d70*/  UTMACMDFLUSH ;  /* 0x00000000000079b7 */ /* 0x0001e20000000000 */
[----:B--2---:R-:W-:Y:S04]  /*8d80*/  DEPBAR.LE SB0, 0x1 ;  /* 0x000080400000791a */ /* 0x004fe80000000000 */
.L_x_125:
[----:B------:R-:W-:Y:S05]  /*8d90*/  BSYNC.RECONVERGENT B0 ;  /* 0x0000000000007941 */ /* 0x000fea0003800200 */
.L_x_124:
[----:B------:R-:W-:Y:S01]  /*8da0*/  BAR.SYNC.DEFER_BLOCKING 0x1, 0x80 ;  /* 0x0042000000007b1d */ /* 0x000fe20000010000 */
[----:B------:R-:W-:Y:S01]  /*8db0*/  ISETP.NE.AND P2, PT, R194, RZ, PT ;  /* 0x000000ffc200720c */ /* 0x000fe20003f45270 */
[----:B------:R-:W-:Y:S01]  /*8dc0*/  IMAD.IADD R20, R75, 0x1, R147 ;  /* 0x000000014b147824 */ /* 0x000fe200078e0293 */
[----:B------:R-:W-:Y:S01]  /*8dd0*/  ISETP.NE.AND P0, PT, R195, 0x2, PT ;  /* 0x00000002c300780c */ /* 0x000fe20003f05270 */
[----:B------:R-:W-:Y:S01]  /*8de0*/  IMAD.IADD R21, R77, 0x1, R170 ;  /* 0x000000014d157824 */ /* 0x000fe200078e02aa */
[----:B------:R-:W-:Y:S02]  /*8df0*/  ISETP.NE.AND P1, PT, R76, 0x4, PT ;  /* 0x000000044c00780c */ /* 0x000fe40003f25270 */
[----:B------:R-:W-:Y:S02]  /*8e00*/  SEL R3, RZ, 0x1, P0 ;  /* 0x00000001ff037807 */ /* 0x000fe40000000000 */
[----:B------:R-:W-:Y:S02]  /*8e10*/  SEL R0, RZ, 0x1, P1 ;  /* 0x00000001ff007807 */ /* 0x000fe40000800000 */
[----:B------:R-:W-:Y:S02]  /*8e20*/  LOP3.LUT R182, R182, R3, RZ, 0x3c, !PT ;  /* 0x00000003b6b67212 */ /* 0x000fe400078e3cff */
[----:B------:R-:W-:Y:S02]  /*8e30*/  LOP3.LUT R183, R183, R0, RZ, 0x3c, !PT ;  /* 0x00000000b7b77212 */ /* 0x000fe400078e3cff */
[----:B------:R-:W-:Y:S02]  /*8e40*/  @P2 R2UR UR36, R179 ;  /* 0x00000000b32422ca */ /* 0x000fe400000e0000 */
[----:B------:R-:W-:Y:S02]  /*8e50*/  SEL R195, R195, RZ, P0 ;  /* 0x000000ffc3c37207 */ /* 0x000fe40000000000 */
[----:B------:R-:W-:Y:S01]  /*8e60*/  SEL R76, R76, RZ, P1 ;  /* 0x000000ff4c4c7207 */ /* 0x000fe20000800000 */
[----:B------:R-:W-:Y:S10]  /*8e70*/  @P2 BRA `(.L_x_126) ;  /* 0xffffffc400bc2947 */ /* 0x000ff4000383ffff */
[----:B------:R-:W-:Y:S05]  /*8e80*/  EXIT ;  /* 0x000000000000794d */ /* 0x000fea0003800000 */
.L_x_20:
[----:B--2---:R2:W1:Y:S02]  /*8e90*/  SYNCS.PHASECHK.TRANS64.TRYWAIT P0, [R3+URZ+0x220], R2 ;  /* 0x00022002030075a7 */ /* 0x00446400080011ff */
[----:B-1----:R-:W-:Y:S05]  /*8ea0*/  @!P0 NANOSLEEP.SYNCS 0x989680 ;  /* 0x009896800000895d */ /* 0x002fea0003900000 */
[----:B------:R-:W1:Y:S02]  /*8eb0*/  @!P0 SYNCS.PHASECHK.TRANS64 P0, [R3+URZ+0x220], R2 ;  /* 0x00022002030085a7 */ /* 0x000e6400080010ff */
[----:B-1----:R-:W-:Y:S05]  /*8ec0*/  @!P0 BRA `(.L_x_20) ;  /* 0xfffffffc00f08947 */ /* 0x002fea000383ffff */
[----:B------:R-:W-:Y:S05]  /*8ed0*/  BRA `(.L_x_127) ;  /* 0xffffff88005c7947 */ /* 0x000fea000383ffff */
.L_x_23:
[----:B-1----:R-:W-:-:S07]  /*8ee0*/  MOV R2, UR33 ;  /* 0x0000002100027c02 */ /* 0x002fce0008000f00 */
.L_x_128:
[----:B-1----:R1:W2:Y:S02]  /*8ef0*/  SYNCS.PHASECHK.TRANS64.TRYWAIT P0, [R2+URZ+0xc0], R5 ;  /* 0x0000c005020075a7 */ /* 0x0022a400080011ff */
[----:B--2---:R-:W-:Y:S05]  /*8f00*/  @!P0 NANOSLEEP.SYNCS 0x989680 ;  /* 0x009896800000895d */ /* 0x004fea0003900000 */
[----:B------:R-:W2:Y:S02]  /*8f10*/  @!P0 SYNCS.PHASECHK.TRANS64 P0, [R2+URZ+0xc0], R5 ;  /* 0x0000c005020085a7 */ /* 0x000ea400080010ff */
[----:B--2---:R-:W-:Y:S05]  /*8f20*/  @!P0 BRA `(.L_x_128) ;  /* 0xfffffffc00f08947 */ /* 0x004fea000383ffff */
[----:B------:R-:W-:Y:S05]  /*8f30*/  BRA `(.L_x_22) ;  /* 0xffffff8800ac7947 */ /* 0x000fea000383ffff */
.L_x_29:
[----:B-1----:R-:W-:-:S07]  /*8f40*/  MOV R2, UR17 ;  /* 0x0000001100027c02 */ /* 0x002fce0008000f00 */
.L_x_129:
[----:B-1----:R1:W2:Y:S02]  /*8f50*/  SYNCS.PHASECHK.TRANS64.TRYWAIT P0, [R2+URZ+0xc0], R5 ;  /* 0x0000c005020075a7 */ /* 0x0022a400080011ff */
[----:B--2---:R-:W-:Y:S05]  /*8f60*/  @!P0 NANOSLEEP.SYNCS 0x989680 ;  /* 0x009896800000895d */ /* 0x004fea0003900000 */
[----:B------:R-:W2:Y:S02]  /*8f70*/  @!P0 SYNCS.PHASECHK.TRANS64 P0, [R2+URZ+0xc0], R5 ;  /* 0x0000c005020085a7 */ /* 0x000ea400080010ff */
[----:B--2---:R-:W-:Y:S05]  /*8f80*/  @!P0 BRA `(.L_x_129) ;  /* 0xfffffffc00f08947 */ /* 0x004fea000383ffff */
[----:B------:R-:W-:Y:S05]  /*8f90*/  BRA `(.L_x_28) ;  /* 0xffffff8c00507947 */ /* 0x000fea000383ffff */
.L_x_33:
[----:B-1----:R1:W2:Y:S02]  /*8fa0*/  SYNCS.PHASECHK.TRANS64.TRYWAIT P0, [R2+URZ+0x1b0], R3 ;  /* 0x0001b003020075a7 */ /* 0x0022a400080011ff */
[----:B--2---:R-:W-:Y:S05]  /*8fb0*/  @!P0 NANOSLEEP.SYNCS 0x989680 ;  /* 0x009896800000895d */ /* 0x004fea0003900000 */
[----:B------:R-:W2:Y:S02]  /*8fc0*/  @!P0 SYNCS.PHASECHK.TRANS64 P0, [R2+URZ+0x1b0], R3 ;  /* 0x0001b003020085a7 */ /* 0x000ea400080010ff */
[----:B--2---:R-:W-:Y:S05]  /*8fd0*/  @!P0 BRA `(.L_x_33) ;  /* 0xfffffffc00f08947 */ /* 0x004fea000383ffff */
[----:B------:R-:W-:Y:S05]  /*8fe0*/  BRA `(.L_x_130) ;  /* 0xffffff8c00dc7947 */ /* 0x000fea000383ffff */
.L_x_37:
[----:B----4-:R-:W-:-:S07]  /*8ff0*/  MOV R0, UR5 ;  /* 0x0000000500007c02 */ /* 0x010fce0008000f00 */
.L_x_131:
[----:B-1----:R1:W2:Y:S02]  /*9000*/  SYNCS.PHASECHK.TRANS64.TRYWAIT P0, [R0+URZ], R3 ;  /* 0x00000003000075a7 */ /* 0x0022a400080011ff */
[----:B--2---:R-:W-:Y:S05]  /*9010*/  @!P0 NANOSLEEP.SYNCS 0x989680 ;  /* 0x009896800000895d */ /* 0x004fea0003900000 */
[----:B------:R-:W2:Y:S02]  /*9020*/  @!P0 SYNCS.PHASECHK.TRANS64 P0, [R0+URZ], R3 ;  /* 0x00000003000085a7 */ /* 0x000ea400080010ff */
[----:B--2---:R-:W-:Y:S05]  /*9030*/  @!P0 BRA `(.L_x_131) ;  /* 0xfffffffc00f08947 */ /* 0x004fea000383ffff */
[----:B------:R-:W-:Y:S05]  /*9040*/  BRA `(.L_x_132) ;  /* 0xffffff94004c7947 */ /* 0x000fea000383ffff */
.L_x_38:
[----:B----4-:R-:W-:-:S07]  /*9050*/  MOV R0, UR5 ;  /* 0x0000000500007c02 */ /* 0x010fce0008000f00 */
.L_x_133:
[----:B-1----:R1:W2:Y:S02]  /*9060*/  SYNCS.PHASECHK.TRANS64.TRYWAIT P0, [R0+URZ], R3 ;  /* 0x00000003000075a7 */ /* 0x0022a400080011ff */
[----:B--2---:R-:W-:Y:S05]  /*9070*/  @!P0 NANOSLEEP.SYNCS 0x989680 ;  /* 0x009896800000895d */ /* 0x004fea0003900000 */
[----:B------:R-:W2:Y:S02]  /*9080*/  @!P0 SYNCS.PHASECHK.TRANS64 P0, [R0+URZ], R3 ;  /* 0x00000003000085a7 */ /* 0x000ea400080010ff */
[----:B--2---:R-:W-:Y:S05]  /*9090*/  @!P0 BRA `(.L_x_133) ;  /* 0xfffffffc00f08947 */ /* 0x004fea000383ffff */
[----:B------:R-:W-:Y:S05]  /*90a0*/  BRA `(.L_x_134) ;  /* 0xffffff9400587947 */ /* 0x000fea000383ffff */
.L_x_39:
[----:B----4-:R-:W-:-:S07]  /*90b0*/  MOV R0, UR5 ;  /* 0x0000000500007c02 */ /* 0x010fce0008000f00 */
.L_x_135:
[----:B-1----:R1:W2:Y:S02]  /*90c0*/  SYNCS.PHASECHK.TRANS64.TRYWAIT P0, [R0+URZ], R3 ;  /* 0x00000003000075a7 */ /* 0x0022a400080011ff */
[----:B--2---:R-:W-:Y:S05]  /*90d0*/  @!P0 NANOSLEEP.SYNCS 0x989680 ;  /* 0x009896800000895d */ /* 0x004fea0003900000 */
[----:B------:R-:W2:Y:S02]  /*90e0*/  @!P0 SYNCS.PHASECHK.TRANS64 P0, [R0+URZ], R3 ;  /* 0x00000003000085a7 */ /* 0x000ea400080010ff */
[----:B--2---:R-:W-:Y:S05]  /*90f0*/  @!P0 BRA `(.L_x_135) ;  /* 0xfffffffc00f08947 */ /* 0x004fea000383ffff */
[----:B------:R-:W-:Y:S05]  /*9100*/  BRA `(.L_x_136) ;  /* 0xffffff9400647947 */ /* 0x000fea000383ffff */
.L_x_40:
[----:B----4-:R-:W-:-:S07]  /*9110*/  MOV R0, UR5 ;  /* 0x0000000500007c02 */ /* 0x010fce0008000f00 */
.L_x_137:
[----:B-1----:R1:W2:Y:S02]  /*9120*/  SYNCS.PHASECHK.TRANS64.TRYWAIT P0, [R0+URZ], R3 ;  /* 0x00000003000075a7 */ /* 0x0022a400080011ff */
[----:B--2---:R-:W-:Y:S05]  /*9130*/  @!P0 NANOSLEEP.SYNCS 0x989680 ;  /* 0x009896800000895d */ /* 0x004fea0003900000 */
[----:B------:R-:W2:Y:S02]  /*9140*/  @!P0 SYNCS.PHASECHK.TRANS64 P0, [R0+URZ], R3 ;  /* 0x00000003000085a7 */ /* 0x000ea400080010ff */
[----:B--2---:R-:W-:Y:S05]  /*9150*/  @!P0 BRA `(.L_x_137) ;  /* 0xfffffffc00f08947 */ /* 0x004fea000383ffff */
[----:B------:R-:W-:Y:S05]  /*9160*/  BRA `(.L_x_138) ;  /* 0xffffff9400707947 */ /* 0x000fea000383ffff */
.L_x_41:
[----:B----4-:R-:W-:-:S07]  /*9170*/  MOV R0, UR5 ;  /* 0x0000000500007c02 */ /* 0x010fce0008000f00 */
.L_x_139:
[----:B-1----:R1:W2:Y:S02]  /*9180*/  SYNCS.PHASECHK.TRANS64.TRYWAIT P0, [R0+URZ], R3 ;  /* 0x00000003000075a7 */ /* 0x0022a400080011ff */
[----:B--2---:R-:W-:Y:S05]  /*9190*/  @!P0 NANOSLEEP.SYNCS 0x989680 ;  /* 0x009896800000895d */ /* 0x004fea0003900000 */
[----:B------:R-:W2:Y:S02]  /*91a0*/  @!P0 SYNCS.PHASECHK.TRANS64 P0, [R0+URZ], R3 ;  /* 0x00000003000085a7 */ /* 0x000ea400080010ff */
[----:B--2---:R-:W-:Y:S05]  /*91b0*/  @!P0 BRA `(.L_x_139) ;  /* 0xfffffffc00f08947 */ /* 0x004fea000383ffff */
[----:B------:R-:W-:Y:S05]  /*91c0*/  BRA `(.L_x_140) ;  /* 0xffffff94007c7947 */ /* 0x000fea000383ffff */
.L_x_42:
[----:B----4-:R-:W-:-:S07]  /*91d0*/  MOV R0, UR5 ;  /* 0x0000000500007c02 */ /* 0x010fce0008000f00 */
.L_x_141:
[----:B-1----:R1:W2:Y:S02]  /*91e0*/  SYNCS.PHASECHK.TRANS64.TRYWAIT P0, [R0+URZ], R3 ;  /* 0x00000003000075a7 */ /* 0x0022a400080011ff */
[----:B--2---:R-:W-:Y:S05]  /*91f0*/  @!P0 NANOSLEEP.SYNCS 0x989680 ;  /* 0x009896800000895d */ /* 0x004fea0003900000 */
[----:B------:R-:W2:Y:S02]  /*9200*/  @!P0 SYNCS.PHASECHK.TRANS64 P0, [R0+URZ], R3 ;  /* 0x00000003000085a7 */ /* 0x000ea400080010ff */
[----:B--2---:R-:W-:Y:S05]  /*9210*/  @!P0 BRA `(.L_x_141) ;  /* 0xfffffffc00f08947 */ /* 0x004fea000383ffff */
[----:B------:R-:W-:Y:S05]  /*9220*/  BRA `(.L_x_142) ;  /* 0xffffff9400887947 */ /* 0x000fea000383ffff */
.L_x_43:
[----:B----4-:R-:W-:-:S07]  /*9230*/  MOV R0, UR5 ;  /* 0x0000000500007c02 */ /* 0x010fce0008000f00 */
.L_x_143:
[----:B-1----:R1:W2:Y:S02]  /*9240*/  SYNCS.PHASECHK.TRANS64.TRYWAIT P0, [R0+URZ], R3 ;  /* 0x00000003000075a7 */ /* 0x0022a400080011ff */
[----:B--2---:R-:W-:Y:S05]  /*9250*/  @!P0 NANOSLEEP.SYNCS 0x989680 ;  /* 0x009896800000895d */ /* 0x004fea0003900000 */
[----:B------:R-:W2:Y:S02]  /*9260*/  @!P0 SYNCS.PHASECHK.TRANS64 P0, [R0+URZ], R3 ;  /* 0x00000003000085a7 */ /* 0x000ea400080010ff */
[----:B--2---:R-:W-:Y:S05]  /*9270*/  @!P0 BRA `(.L_x_143) ;  /* 0xfffffffc00f08947 */ /* 0x004fea000383ffff */
[----:B------:R-:W-:Y:S05]  /*9280*/  BRA `(.L_x_144) ;  /* 0xffffff9400947947 */ /* 0x000fea000383ffff */
.L_x_44:
[----:B----4-:R-:W-:-:S07]  /*9290*/  MOV R0, UR5 ;  /* 0x0000000500007c02 */ /* 0x010fce0008000f00 */
.L_x_145:
[----:B-1----:R1:W2:Y:S02]  /*92a0*/  SYNCS.PHASECHK.TRANS64.TRYWAIT P0, [R0+URZ], R3 ;  /* 0x00000003000075a7 */ /* 0x0022a400080011ff */
[----:B--2---:R-:W-:Y:S05]  /*92b0*/  @!P0 NANOSLEEP.SYNCS 0x989680 ;  /* 0x009896800000895d */ /* 0x004fea0003900000 */
[----:B------:R-:W2:Y:S02]  /*92c0*/  @!P0 SYNCS.PHASECHK.TRANS64 P0, [R0+URZ], R3 ;  /* 0x00000003000085a7 */ /* 0x000ea400080010ff */
[----:B--2---:R-:W-:Y:S05]  /*92d0*/  @!P0 BRA `(.L_x_145) ;  /* 0xfffffffc00f08947 */ /* 0x004fea000383ffff */
[----:B------:R-:W-:Y:S05]  /*92e0*/  BRA `(.L_x_146) ;  /* 0xffffff9400a07947 */ /* 0x000fea000383ffff */
.L_x_45:
[----:B----4-:R-:W-:-:S07]  /*92f0*/  MOV R0, UR5 ;  /* 0x0000000500007c02 */ /* 0x010fce0008000f00 */
.L_x_147:
[----:B-1----:R1:W2:Y:S02]  /*9300*/  SYNCS.PHASECHK.TRANS64.TRYWAIT P0, [R0+URZ], R3 ;  /* 0x00000003000075a7 */ /* 0x0022a400080011ff */
[----:B--2---:R-:W-:Y:S05]  /*9310*/  @!P0 NANOSLEEP.SYNCS 0x989680 ;  /* 0x009896800000895d */ /* 0x004fea0003900000 */
[----:B------:R-:W2:Y:S02]  /*9320*/  @!P0 SYNCS.PHASECHK.TRANS64 P0, [R0+URZ], R3 ;  /* 0x00000003000085a7 */ /* 0x000ea400080010ff */
[----:B--2---:R-:W-:Y:S05]  /*9330*/  @!P0 BRA `(.L_x_147) ;  /* 0xfffffffc00f08947 */ /* 0x004fea000383ffff */
[----:B------:R-:W-:Y:S05]  /*9340*/  BRA `(.L_x_148) ;  /* 0xffffff9400ac7947 */ /* 0x000fea000383ffff */
.L_x_46:
[----:B----4-:R-:W-:-:S07]  /*9350*/  MOV R0, UR5 ;  /* 0x0000000500007c02 */ /* 0x010fce0008000f00 */
.L_x_149:
[----:B-1----:R1:W2:Y:S02]  /*9360*/  SYNCS.PHASECHK.TRANS64.TRYWAIT P0, [R0+URZ], R3 ;  /* 0x00000003000075a7 */ /* 0x0022a400080011ff */
[----:B--2---:R-:W-:Y:S05]  /*9370*/  @!P0 NANOSLEEP.SYNCS 0x989680 ;  /* 0x009896800000895d */ /* 0x004fea0003900000 */
[----:B------:R-:W2:Y:S02]  /*9380*/  @!P0 SYNCS.PHASECHK.TRANS64 P0, [R0+URZ], R3 ;  /* 0x00000003000085a7 */ /* 0x000ea400080010ff */
[----:B--2---:R-:W-:Y:S05]  /*9390*/  @!P0 BRA `(.L_x_149) ;  /* 0xfffffffc00f08947 */ /* 0x004fea000383ffff */
[----:B------:R-:W-:Y:S05]  /*93a0*/  BRA `(.L_x_150) ;  /* 0xffffff9400b87947 */ /* 0x000fea000383ffff */
.L_x_47:
[----:B----4-:R-:W-:-:S07]  /*93b0*/  MOV R0, UR5 ;  /* 0x0000000500007c02 */ /* 0x010fce0008000f00 */
.L_x_151:
[----:B-1----:R1:W2:Y:S02]  /*93c0*/  SYNCS.PHASECHK.TRANS64.TRYWAIT P0, [R0+URZ], R3 ;  /* 0x00000003000075a7 */ /* 0x0022a400080011ff */
[----:B--2---:R-:W-:Y:S05]  /*93d0*/  @!P0 NANOSLEEP.SYNCS 0x989680 ;  /* 0x009896800000895d */ /* 0x004fea0003900000 */
[----:B------:R-:W2:Y:S02]  /*93e0*/  @!P0 SYNCS.PHASECHK.TRANS64 P0, [R0+URZ], R3 ;  /* 0x00000003000085a7 */ /* 0x000ea400080010ff */
[----:B--2---:R-:W-:Y:S05]  /*93f0*/  @!P0 BRA `(.L_x_151) ;  /* 0xfffffffc00f08947 */ /* 0x004fea000383ffff */
[----:B------:R-:W-:Y:S05]  /*9400*/  BRA `(.L_x_152) ;  /* 0xffffff9400c47947 */ /* 0x000fea000383ffff */
.L_x_48:
[----:B----4-:R-:W-:-:S07]  /*9410*/  MOV R0, UR5 ;  /* 0x0000000500007c02 */ /* 0x010fce0008000f00 */
.L_x_153:
[----:B-1----:R1:W2:Y:S02]  /*9420*/  SYNCS.PHASECHK.TRANS64.TRYWAIT P0, [R0+URZ], R3 ;  /* 0x00000003000075a7 */ /* 0x0022a400080011ff */
[----:B--2---:R-:W-:Y:S05]  /*9430*/  @!P0 NANOSLEEP.SYNCS 0x989680 ;  /* 0x009896800000895d */ /* 0x004fea0003900000 */
[----:B------:R-:W2:Y:S02]  /*9440*/  @!P0 SYNCS.PHASECHK.TRANS64 P0, [R0+URZ], R3 ;  /* 0x00000003000085a7 */ /* 0x000ea400080010ff */
[----:B--2---:R-:W-:Y:S05]  /*9450*/  @!P0 BRA `(.L_x_153) ;  /* 0xfffffffc00f08947 */ /* 0x004fea000383ffff */
[----:B------:R-:W-:Y:S05]  /*9460*/  BRA `(.L_x_154) ;  /* 0xffffff9400d07947 */ /* 0x000fea000383ffff */
.L_x_49:
[----:B----4-:R-:W-:-:S07]  /*9470*/  MOV R0, UR5 ;  /* 0x0000000500007c02 */ /* 0x010fce0008000f00 */
.L_x_155:
[----:B-1----:R1:W2:Y:S02]  /*9480*/  SYNCS.PHASECHK.TRANS64.TRYWAIT P0, [R0+URZ], R3 ;  /* 0x00000003000075a7 */ /* 0x0022a400080011ff */
[----:B--2---:R-:W-:Y:S05]  /*9490*/  @!P0 NANOSLEEP.SYNCS 0x989680 ;  /* 0x009896800000895d */ /* 0x004fea0003900000 */
[----:B------:R-:W2:Y:S02]  /*94a0*/  @!P0 SYNCS.PHASECHK.TRANS64 P0, [R0+URZ], R3 ;  /* 0x00000003000085a7 */ /* 0x000ea400080010ff */
[----:B--2---:R-:W-:Y:S05]  /*94b0*/  @!P0 BRA `(.L_x_155) ;  /* 0xfffffffc00f08947 */ /* 0x004fea000383ffff */
[----:B------:R-:W-:Y:S05]  /*94c0*/  BRA `(.L_x_156) ;  /* 0xffffff9400dc7947 */ /* 0x000fea000383ffff */
.L_x_50:
[----:B----4-:R-:W-:-:S07]  /*94d0*/  MOV R0, UR5 ;  /* 0x0000000500007c02 */ /* 0x010fce0008000f00 */
.L_x_157:
[----:B-1----:R1:W2:Y:S02]  /*94e0*/  SYNCS.PHASECHK.TRANS64.TRYWAIT P0, [R0+URZ], R3 ;  /* 0x00000003000075a7 */ /* 0x0022a400080011ff */
[----:B--2---:R-:W-:Y:S05]  /*94f0*/  @!P0 NANOSLEEP.SYNCS 0x989680 ;  /* 0x009896800000895d */ /* 0x004fea0003900000 */
[----:B------:R-:W2:Y:S02]  /*9500*/  @!P0 SYNCS.PHASECHK.TRANS64 P0, [R0+URZ], R3 ;  /* 0x00000003000085a7 */ /* 0x000ea400080010ff */
[----:B--2---:R-:W-:Y:S05]  /*9510*/  @!P0 BRA `(.L_x_157) ;  /* 0xfffffffc00f08947 */ /* 0x004fea000383ffff */
[----:B------:R-:W-:Y:S05]  /*9520*/  BRA `(.L_x_158) ;  /* 0xffffff9400e87947 */ /* 0x000fea000383ffff */
.L_x_51:
[----:B----4-:R-:W-:-:S07]  /*9530*/  MOV R0, UR5 ;  /* 0x0000000500007c02 */ /* 0x010fce0008000f00 */
.L_x_159:
[----:B-1----:R1:W2:Y:S02]  /*9540*/  SYNCS.PHASECHK.TRANS64.TRYWAIT P0, [R0+URZ], R3 ;  /* 0x00000003000075a7 */ /* 0x0022a400080011ff */
[----:B--2---:R-:W-:Y:S05]  /*9550*/  @!P0 NANOSLEEP.SYNCS 0x989680 ;  /* 0x009896800000895d */ /* 0x004fea0003900000 */
[----:B------:R-:W2:Y:S02]  /*9560*/  @!P0 SYNCS.PHASECHK.TRANS64 P0, [R0+URZ], R3 ;  /* 0x00000003000085a7 */ /* 0x000ea400080010ff */
[----:B--2---:R-:W-:Y:S05]  /*9570*/  @!P0 BRA `(.L_x_159) ;  /* 0xfffffffc00f08947 */ /* 0x004fea000383ffff */
[----:B------:R-:W-:Y:S05]  /*9580*/  BRA `(.L_x_160) ;  /* 0xffffff9400f47947 */ /* 0x000fea000383ffff */
.L_x_52:
[----:B----4-:R-:W-:-:S07]  /*9590*/  MOV R0, UR5 ;  /* 0x0000000500007c02 */ /* 0x010fce0008000f00 */
.L_x_161:
[----:B-1----:R1:W2:Y:S02]  /*95a0*/  SYNCS.PHASECHK.TRANS64.TRYWAIT P0, [R0+URZ], R3 ;  /* 0x00000003000075a7 */ /* 0x0022a400080011ff */
[----:B--2---:R-:W-:Y:S05]  /*95b0*/  @!P0 NANOSLEEP.SYNCS 0x989680 ;  /* 0x009896800000895d */ /* 0x004fea0003900000 */
[----:B------:R-:W2:Y:S02]  /*95c0*/  @!P0 SYNCS.PHASECHK.TRANS64 P0, [R0+URZ], R3 ;  /* 0x00000003000085a7 */ /* 0x000ea400080010ff */
[----:B--2---:R-:W-:Y:S05]  /*95d0*/  @!P0 BRA `(.L_x_161) ;  /* 0xfffffffc00f08947 */ /* 0x004fea000383ffff */
[----:B------:R-:W-:Y:S05]  /*95e0*/  BRA `(.L_x_162) ;  /* 0xffffff9800007947 */ /* 0x000fea000383ffff */
.L_x_53:
[----:B----4-:R-:W-:-:S07]  /*95f0*/  MOV R0, UR5 ;  /* 0x0000000500007c02 */ /* 0x010fce0008000f00 */
.L_x_163:
[----:B-1----:R1:W2:Y:S02]  /*9600*/  SYNCS.PHASECHK.TRANS64.TRYWAIT P0, [R0+URZ], R3 ;  /* 0x00000003000075a7 */ /* 0x0022a400080011ff */
[----:B--2---:R-:W-:Y:S05]  /*9610*/  @!P0 NANOSLEEP.SYNCS 0x989680 ;  /* 0x009896800000895d */ /* 0x004fea0003900000 */
[----:B------:R-:W2:Y:S02]  /*9620*/  @!P0 SYNCS.PHASECHK.TRANS64 P0, [R0+URZ], R3 ;  /* 0x00000003000085a7 */ /* 0x000ea400080010ff */
[----:B--2---:R-:W-:Y:S05]  /*9630*/  @!P0 BRA `(.L_x_163) ;  /* 0xfffffffc00f08947 */ /* 0x004fea000383ffff */
[----:B------:R-:W-:Y:S05]  /*9640*/  BRA `(.L_x_164) ;  /* 0xffffff98000c7947 */ /* 0x000fea000383ffff */
.L_x_54:
[----:B----4-:R-:W-:-:S07]  /*9650*/  MOV R0, UR5 ;  /* 0x0000000500007c02 */ /* 0x010fce0008000f00 */
.L_x_165:
[----:B-1----:R1:W2:Y:S02]  /*9660*/  SYNCS.PHASECHK.TRANS64.TRYWAIT P0, [R0+URZ], R3 ;  /* 0x00000003000075a7 */ /* 0x0022a400080011ff */
[----:B--2---:R-:W-:Y:S05]  /*9670*/  @!P0 NANOSLEEP.SYNCS 0x989680 ;  /* 0x009896800000895d */ /* 0x004fea0003900000 */
[----:B------:R-:W2:Y:S02]  /*9680*/  @!P0 SYNCS.PHASECHK.TRANS64 P0, [R0+URZ], R3 ;  /* 0x00000003000085a7 */ /* 0x000ea400080010ff */
[----:B--2---:R-:W-:Y:S05]  /*9690*/  @!P0 BRA `(.L_x_165) ;  /* 0xfffffffc00f08947 */ /* 0x004fea000383ffff */
[----:B------:R-:W-:Y:S05]  /*96a0*/  BRA `(.L_x_166) ;  /* 0xffffff9800187947 */ /* 0x000fea000383ffff */
.L_x_55:
[----:B----4-:R-:W-:-:S07]  /*96b0*/  MOV R0, UR5 ;  /* 0x0000000500007c02 */ /* 0x010fce0008000f00 */
.L_x_167:
[----:B-1----:R1:W2:Y:S02]  /*96c0*/  SYNCS.PHASECHK.TRANS64.TRYWAIT P0, [R0+URZ], R3 ;  /* 0x00000003000075a7 */ /* 0x0022a400080011ff */
[----:B--2---:R-:W-:Y:S05]  /*96d0*/  @!P0 NANOSLEEP.SYNCS 0x989680 ;  /* 0x009896800000895d */ /* 0x004fea0003900000 */
[----:B------:R-:W2:Y:S02]  /*96e0*/  @!P0 SYNCS.PHASECHK.TRANS64 P0, [R0+URZ], R3 ;  /* 0x00000003000085a7 */ /* 0x000ea400080010ff */
[----:B--2---:R-:W-:Y:S05]  /*96f0*/  @!P0 BRA `(.L_x_167) ;  /* 0xfffffffc00f08947 */ /* 0x004fea000383ffff */
[----:B------:R-:W-:Y:S05]  /*9700*/  BRA `(.L_x_168) ;  /* 0xffffff9800247947 */ /* 0x000fea000383ffff */
.L_x_56:
[----:B----4-:R-:W-:-:S07]  /*9710*/  MOV R0, UR5 ;  /* 0x0000000500007c02 */ /* 0x010fce0008000f00 */
.L_x_169:
[----:B-1----:R1:W2:Y:S02]  /*9720*/  SYNCS.PHASECHK.TRANS64.TRYWAIT P0, [R0+URZ], R3 ;  /* 0x00000003000075a7 */ /* 0x0022a400080011ff */
[----:B--2---:R-:W-:Y:S05]  /*9730*/  @!P0 NANOSLEEP.SYNCS 0x989680 ;  /* 0x009896800000895d */ /* 0x004fea0003900000 */
[----:B------:R-:W2:Y:S02]  /*9740*/  @!P0 SYNCS.PHASECHK.TRANS64 P0, [R0+URZ], R3 ;  /* 0x00000003000085a7 */ /* 0x000ea400080010ff */
[----:B--2---:R-:W-:Y:S05]  /*9750*/  @!P0 BRA `(.L_x_169) ;  /* 0xfffffffc00f08947 */ /* 0x004fea000383ffff */
[----:B------:R-:W-:Y:S05]  /*9760*/  BRA `(.L_x_170) ;  /* 0xffffff9800307947 */ /* 0x000fea000383ffff */
.L_x_57:
[----:B----4-:R-:W-:-:S07]  /*9770*/  MOV R0, UR5 ;  /* 0x0000000500007c02 */ /* 0x010fce0008000f00 */
.L_x_171:
[----:B-1----:R1:W2:Y:S02]  /*9780*/  SYNCS.PHASECHK.TRANS64.TRYWAIT P0, [R0+URZ], R3 ;  /* 0x00000003000075a7 */ /* 0x0022a400080011ff */
[----:B--2---:R-:W-:Y:S05]  /*9790*/  @!P0 NANOSLEEP.SYNCS 0x989680 ;  /* 0x009896800000895d */ /* 0x004fea0003900000 */
[----:B------:R-:W2:Y:S02]  /*97a0*/  @!P0 SYNCS.PHASECHK.TRANS64 P0, [R0+URZ], R3 ;  /* 0x00000003000085a7 */ /* 0x000ea400080010ff */
[----:B--2---:R-:W-:Y:S05]  /*97b0*/  @!P0 BRA `(.L_x_171) ;  /* 0xfffffffc00f08947 */ /* 0x004fea000383ffff */
[----:B------:R-:W-:Y:S05]  /*97c0*/  BRA `(.L_x_172) ;  /* 0xffffff98003c7947 */ /* 0x000fea000383ffff */
.L_x_58:
[----:B----4-:R-:W-:-:S07]  /*97d0*/  MOV R0, UR5 ;  /* 0x0000000500007c02 */ /* 0x010fce0008000f00 */
.L_x_173:
[----:B-1----:R1:W2:Y:S02]  /*97e0*/  SYNCS.PHASECHK.TRANS64.TRYWAIT P0, [R0+URZ], R3 ;  /* 0x00000003000075a7 */ /* 0x0022a400080011ff */
[----:B--2---:R-:W-:Y:S05]  /*97f0*/  @!P0 NANOSLEEP.SYNCS 0x989680 ;  /* 0x009896800000895d */ /* 0x004fea0003900000 */
[----:B------:R-:W2:Y:S02]  /*9800*/  @!P0 SYNCS.PHASECHK.TRANS64 P0, [R0+URZ], R3 ;  /* 0x00000003000085a7 */ /* 0x000ea400080010ff */
[----:B--2---:R-:W-:Y:S05]  /*9810*/  @!P0 BRA `(.L_x_173) ;  /* 0xfffffffc00f08947 */ /* 0x004fea000383ffff */
[----:B------:R-:W-:Y:S05]  /*9820*/  BRA `(.L_x_174) ;  /* 0xffffff9800487947 */ /* 0x000fea000383ffff */
.L_x_59:
[----:B----4-:R-:W-:-:S07]  /*9830*/  MOV R0, UR5 ;  /* 0x0000000500007c02 */ /* 0x010fce0008000f00 */
.L_x_175:
[----:B-1----:R1:W2:Y:S02]  /*9840*/  SYNCS.PHASECHK.TRANS64.TRYWAIT P0, [R0+URZ], R3 ;  /* 0x00000003000075a7 */ /* 0x0022a400080011ff */
[----:B--2---:R-:W-:Y:S05]  /*9850*/  @!P0 NANOSLEEP.SYNCS 0x989680 ;  /* 0x009896800000895d */ /* 0x004fea0003900000 */
[----:B------:R-:W2:Y:S02]  /*9860*/  @!P0 SYNCS.PHASECHK.TRANS64 P0, [R0+URZ], R3 ;  /* 0x00000003000085a7 */ /* 0x000ea400080010ff */
[----:B--2---:R-:W-:Y:S05]  /*9870*/  @!P0 BRA `(.L_x_175) ;  /* 0xfffffffc00f08947 */ /* 0x004fea000383ffff */
[----:B------:R-:W-:Y:S05]  /*9880*/  BRA `(.L_x_176) ;  /* 0xffffff9800547947 */ /* 0x000fea000383ffff */
.L_x_62:
[----:B-1----:R1:W2:Y:S02]  /*9890*/  SYNCS.PHASECHK.TRANS64.TRYWAIT P0, [R0+URZ+0x210], R5 ;  /* 0x00021005000075a7 */ /* 0x0022a400080011ff */
[----:B--2---:R-:W-:Y:S05]  /*98a0*/  @!P0 NANOSLEEP.SYNCS 0x989680 ;  /* 0x009896800000895d */ /* 0x004fea0003900000 */
[----:B------:R-:W2:Y:S02]  /*98b0*/  @!P0 SYNCS.PHASECHK.TRANS64 P0, [R0+URZ+0x210], R5 ;  /* 0x00021005000085a7 */ /* 0x000ea400080010ff */
[----:B--2---:R-:W-:Y:S05]  /*98c0*/  @!P0 BRA `(.L_x_62) ;  /* 0xfffffffc00f08947 */ /* 0x004fea000383ffff */
[----:B------:R-:W-:Y:S05]  /*98d0*/  BRA `(.L_x_177) ;  /* 0xffffff9800b07947 */ /* 0x000fea000383ffff */
.L_x_63:
[----:B------:R-:W-:-:S07]  /*98e0*/  MOV R0, UR5 ;  /* 0x0000000500007c02 */ /* 0x000fce0008000f00 */
.L_x_178:
[----:B-1----:R1:W2:Y:S02]  /*98f0*/  SYNCS.PHASECHK.TRANS64.TRYWAIT P0, [R0+URZ+0x1c0], R5 ;  /* 0x0001c005000075a7 */ /* 0x0022a400080011ff */
[----:B--2---:R-:W-:Y:S05]  /*9900*/  @!P0 NANOSLEEP.SYNCS 0x989680 ;  /* 0x009896800000895d */ /* 0x004fea0003900000 */
[----:B------:R-:W2:Y:S02]  /*9910*/  @!P0 SYNCS.PHASECHK.TRANS64 P0, [R0+URZ+0x1c0], R5 ;  /* 0x0001c005000085a7 */ /* 0x000ea400080010ff */
[----:B--2---:R-:W-:Y:S05]  /*9920*/  @!P0 BRA `(.L_x_178) ;  /* 0xfffffffc00f08947 */ /* 0x004fea000383ffff */
[----:B------:R-:W-:Y:S05]  /*9930*/  BRA `(.L_x_179) ;  /* 0xffffff9800c07947 */ /* 0x000fea000383ffff */
.L_x_64:
[----:B-1----:R1:W2:Y:S02]  /*9940*/  SYNCS.PHASECHK.TRANS64.TRYWAIT P1, [R0+URZ+0x1b0], R5 ;  /* 0x0001b005000075a7 */ /* 0x0022a400080211ff */
[----:B--2---:R-:W-:Y:S05]  /*9950*/  @!P1 NANOSLEEP.SYNCS 0x989680 ;  /* 0x009896800000995d */ /* 0x004fea0003900000 */
[----:B------:R-:W2:Y:S02]  /*9960*/  @!P1 SYNCS.PHASECHK.TRANS64 P1, [R0+URZ+0x1b0], R5 ;  /* 0x0001b005000095a7 */ /* 0x000ea400080210ff */
[----:B--2---:R-:W-:Y:S05]  /*9970*/  @!P1 BRA `(.L_x_64) ;  /* 0xfffffffc00f09947 */ /* 0x004fea000383ffff */
[----:B------:R-:W-:Y:S05]  /*9980*/  BRA `(.L_x_180) ;  /* 0xffffff9800f07947 */ /* 0x000fea000383ffff */
.L_x_67:
[----:B------:R-:W-:-:S07]  /*9990*/  MOV R0, UR5 ;  /* 0x0000000500007c02 */ /* 0x000fce0008000f00 */
.L_x_181:
[----:B-1----:R1:W2:Y:S02]  /*99a0*/  SYNCS.PHASECHK.TRANS64.TRYWAIT P0, [R0+URZ+0x1c0], R3 ;  /* 0x0001c003000075a7 */ /* 0x0022a400080011ff */
[----:B--2---:R-:W-:Y:S05]  /*99b0*/  @!P0 NANOSLEEP.SYNCS 0x989680 ;  /* 0x009896800000895d */ /* 0x004fea0003900000 */
[----:B------:R-:W2:Y:S02]  /*99c0*/  @!P0 SYNCS.PHASECHK.TRANS64 P0, [R0+URZ+0x1c0], R3 ;  /* 0x0001c003000085a7 */ /* 0x000ea400080010ff */
[----:B--2---:R-:W-:Y:S05]  /*99d0*/  @!P0 BRA `(.L_x_181) ;  /* 0xfffffffc00f08947 */ /* 0x004fea000383ffff */
[----:B------:R-:W-:Y:S05]  /*99e0*/  BRA `(.L_x_66) ;  /* 0xffffff9c00447947 */ /* 0x000fea000383ffff */
.L_x_74:
[----:B-1----:R1:W2:Y:S02]  /*99f0*/  SYNCS.PHASECHK.TRANS64.TRYWAIT P1, [R0+URZ+0x1b0], R5 ;  /* 0x0001b005000075a7 */ /* 0x0022a400080211ff */
[----:B--2---:R-:W-:Y:S05]  /*9a00*/  @!P1 NANOSLEEP.SYNCS 0x989680 ;  /* 0x009896800000995d */ /* 0x004fea0003900000 */
[----:B------:R-:W2:Y:S02]  /*9a10*/  @!P1 SYNCS.PHASECHK.TRANS64 P1, [R0+URZ+0x1b0], R5 ;  /* 0x0001b005000095a7 */ /* 0x000ea400080210ff */
[----:B--2---:R-:W-:Y:S05]  /*9a20*/  @!P1 BRA `(.L_x_74) ;  /* 0xfffffffc00f09947 */ /* 0x004fea000383ffff */
[----:B------:R-:W-:Y:S05]  /*9a30*/  BRA `(.L_x_182) ;  /* 0xffffffa000987947 */ /* 0x000fea000383ffff */
.L_x_75:
[----:B------:R-:W-:-:S07]  /*9a40*/  MOV R3, UR9 ;  /* 0x0000000900037c02 */ /* 0x000fce0008000f00 */
.L_x_183:
[----:B-1----:R1:W2:Y:S02]  /*9a50*/  SYNCS.PHASECHK.TRANS64.TRYWAIT P0, [R3+URZ+0x1f0], R0 ;  /* 0x0001f000030075a7 */ /* 0x0022a400080011ff */
[----:B--2---:R-:W-:Y:S05]  /*9a60*/  @!P0 NANOSLEEP.SYNCS 0x989680 ;  /* 0x009896800000895d */ /* 0x004fea0003900000 */
[----:B------:R-:W2:Y:S02]  /*9a70*/  @!P0 SYNCS.PHASECHK.TRANS64 P0, [R3+URZ+0x1f0], R0 ;  /* 0x0001f000030085a7 */ /* 0x000ea400080010ff */
[----:B--2---:R-:W-:Y:S05]  /*9a80*/  @!P0 BRA `(.L_x_183) ;  /* 0xfffffffc00f08947 */ /* 0x004fea000383ffff */
[----:B------:R-:W-:Y:S05]  /*9a90*/  BRA `(.L_x_184) ;  /* 0xffffffa000cc7947 */ /* 0x000fea000383ffff */
.L_x_78:
[----:B------:R-:W-:Y:S07]  /*9aa0*/  MOV R0, UR7 ;  /* 0x0000000700007c02 */ /* 0x000fee0008000f00 */
.L_x_185:
[----:B-1----:R1:W2:Y:S02]  /*9ab0*/  SYNCS.PHASECHK.TRANS64.TRYWAIT P0, [R0+URZ], R3 ;  /* 0x00000003000075a7 */ /* 0x0022a400080011ff */
[----:B--2---:R-:W-:Y:S05]  /*9ac0*/  @!P0 NANOSLEEP.SYNCS 0x989680 ;  /* 0x009896800000895d */ /* 0x004fea0003900000 */
[----:B------:R-:W2:Y:S02]  /*9ad0*/  @!P0 SYNCS.PHASECHK.TRANS64 P0, [R0+URZ], R3 ;  /* 0x00000003000085a7 */ /* 0x000ea400080010ff */
[----:B--2---:R-:W-:Y:S05]  /*9ae0*/  @!P0 BRA `(.L_x_185) ;  /* 0xfffffffc00f08947 */ /* 0x004fea000383ffff */
[----:B------:R-:W-:Y:S05]  /*9af0*/  BRA `(.L_x_77) ;  /* 0xffffffa000ec7947 */ /* 0x000fea000383ffff */
.L_x_81:
[----:B------:R-:W-:-:S07]  /*9b00*/  MOV R0, UR5 ;  /* 0x0000000500007c02 */ /* 0x000fce0008000f00 */
.L_x_186:
[----:B--2---:R2:W3:Y:S02]  /*9b10*/  SYNCS.PHASECHK.TRANS64.TRYWAIT P0, [R0+URZ], R3 ;  /* 0x00000003000075a7 */ /* 0x0044e400080011ff */
[----:B---3--:R-:W-:Y:S05]  /*9b20*/  @!P0 NANOSLEEP.SYNCS 0x989680 ;  /* 0x009896800000895d */ /* 0x008fea0003900000 */
[----:B------:R-:W3:Y:S02]  /*9b30*/  @!P0 SYNCS.PHASECHK.TRANS64 P0, [R0+URZ], R3 ;  /* 0x00000003000085a7 */ /* 0x000ee400080010ff */
[----:B---3--:R-:W-:Y:S05]  /*9b40*/  @!P0 BRA `(.L_x_186) ;  /* 0xfffffffc00f08947 */ /* 0x008fea000383ffff */
[----:B------:R-:W-:Y:S05]  /*9b50*/  BRA `(.L_x_187) ;  /* 0xffffffa400907947 */ /* 0x000fea000383ffff */
.L_x_82:
[----:B------:R-:W-:-:S07]  /*9b60*/  MOV R0, UR5 ;  /* 0x0000000500007c02 */ /* 0x000fce0008000f00 */
.L_x_188:
[----:B--2---:R2:W3:Y:S02]  /*9b70*/  SYNCS.PHASECHK.TRANS64.TRYWAIT P0, [R0+URZ], R3 ;  /* 0x00000003000075a7 */ /* 0x0044e400080011ff */
[----:B---3--:R-:W-:Y:S05]  /*9b80*/  @!P0 NANOSLEEP.SYNCS 0x989680 ;  /* 0x009896800000895d */ /* 0x008fea0003900000 */
[----:B------:R-:W3:Y:S02]  /*9b90*/  @!P0 SYNCS.PHASECHK.TRANS64 P0, [R0+URZ], R3 ;  /* 0x00000003000085a7 */ /* 0x000ee400080010ff */
[----:B---3--:R-:W-:Y:S05]  /*9ba0*/  @!P0 BRA `(.L_x_188) ;  /* 0xfffffffc00f08947 */ /* 0x008fea000383ffff */
[----:B------:R-:W-:Y:S05]  /*9bb0*/  BRA `(.L_x_189) ;  /* 0xffffffa4009c7947 */ /* 0x000fea000383ffff */
.L_x_83:
[----:B------:R-:W-:-:S07]  /*9bc0*/  MOV R0, UR5 ;  /* 0x0000000500007c02 */ /* 0x000fce0008000f00 */
.L_x_190:
[----:B--2---:R2:W3:Y:S02]  /*9bd0*/  SYNCS.PHASECHK.TRANS64.TRYWAIT P0, [R0+URZ], R3 ;  /* 0x00000003000075a7 */ /* 0x0044e400080011ff */
[----:B---3--:R-:W-:Y:S05]  /*9be0*/  @!P0 NANOSLEEP.SYNCS 0x989680 ;  /* 0x009896800000895d */ /* 0x008fea0003900000 */
[----:B------:R-:W3:Y:S02]  /*9bf0*/  @!P0 SYNCS.PHASECHK.TRANS64 P0, [R0+URZ], R3 ;  /* 0x00000003000085a7 */ /* 0x000ee400080010ff */
[----:B---3--:R-:W-:Y:S05]  /*9c00*/  @!P0 BRA `(.L_x_190) ;  /* 0xfffffffc00f08947 */ /* 0x008fea000383ffff */
[----:B------:R-:W-:Y:S05]  /*9c10*/  BRA `(.L_x_191) ;  /* 0xffffffa400a87947 */ /* 0x000fea000383ffff */
.L_x_84:
[----:B------:R-:W-:-:S07]  /*9c20*/  MOV R0, UR7 ;  /* 0x0000000700007c02 */ /* 0x000fce0008000f00 */
.L_x_192:
[----:B--2---:R2:W3:Y:S02]  /*9c30*/  SYNCS.PHASECHK.TRANS64.TRYWAIT P0, [R0+URZ], R3 ;  /* 0x00000003000075a7 */ /* 0x0044e400080011ff */
[----:B---3--:R-:W-:Y:S05]  /*9c40*/  @!P0 NANOSLEEP.SYNCS 0x989680 ;  /* 0x009896800000895d */ /* 0x008fea0003900000 */
[----:B------:R-:W3:Y:S02]  /*9c50*/  @!P0 SYNCS.PHASECHK.TRANS64 P0, [R0+URZ], R3 ;  /* 0x00000003000085a7 */ /* 0x000ee400080010ff */
[----:B---3--:R-:W-:Y:S05]  /*9c60*/  @!P0 BRA `(.L_x_192) ;  /* 0xfffffffc00f08947 */ /* 0x008fea000383ffff */
[----:B------:R-:W-:Y:S05]  /*9c70*/  BRA `(.L_x_193) ;  /* 0xffffffa400b47947 */ /* 0x000fea000383ffff */
.L_x_89:
[----:B--2---:R2:W3:Y:S02]  /*9c80*/  SYNCS.PHASECHK.TRANS64.TRYWAIT P0, [R0+URZ+0x1b0], R3 ;  /* 0x0001b003000075a7 */ /* 0x0044e400080011ff */
[----:B---3--:R-:W-:Y:S05]  /*9c90*/  @!P0 NANOSLEEP.SYNCS 0x989680 ;  /* 0x009896800000895d */ /* 0x008fea0003900000 */
[----:B------:R-:W3:Y:S02]  /*9ca0*/  @!P0 SYNCS.PHASECHK.TRANS64 P0, [R0+URZ+0x1b0], R3 ;  /* 0x0001b003000085a7 */ /* 0x000ee400080010ff */
[----:B---3--:R-:W-:Y:S05]  /*9cb0*/  @!P0 BRA `(.L_x_89) ;  /* 0xfffffffc00f08947 */ /* 0x008fea000383ffff */
[----:B------:R-:W-:Y:S05]  /*9cc0*/  BRA `(.L_x_194) ;  /* 0xffffffa800b87947 */ /* 0x000fea000383ffff */
.L_x_92:
[----:B------:R-:W-:Y:S07]  /*9cd0*/  MOV R0, UR7 ;  /* 0x0000000700007c02 */ /* 0x000fee0008000f00 */
.L_x_195:
[----:B--2---:R2:W3:Y:S02]  /*9ce0*/  SYNCS.PHASECHK.TRANS64.TRYWAIT P0, [R0+URZ+0x1a8], R3 ;  /* 0x0001a803000075a7 */ /* 0x0044e400080011ff */
[----:B---3--:R-:W-:Y:S05]  /*9cf0*/  @!P0 NANOSLEEP.SYNCS 0x989680 ;  /* 0x009896800000895d */ /* 0x008fea0003900000 */
[----:B------:R-:W3:Y:S02]  /*9d00*/  @!P0 SYNCS.PHASECHK.TRANS64 P0, [R0+URZ+0x1a8], R3 ;  /* 0x0001a803000085a7 */ /* 0x000ee400080010ff */
[----:B---3--:R-:W-:Y:S05]  /*9d10*/  @!P0 BRA `(.L_x_195) ;  /* 0xfffffffc00f08947 */ /* 0x008fea000383ffff */
[----:B------:R-:W-:Y:S05]  /*9d20*/  BRA `(.L_x_91) ;  /* 0xffffffac00987947 */ /* 0x000fea000383ffff */
.L_x_95:
[----:B--2---:R-:W-:Y:S07]  /*9d30*/  MOV R3, UR7 ;  /* 0x0000000700037c02 */ /* 0x004fee0008000f00 */
.L_x_196:
[----:B-1----:R1:W2:Y:S02]  /*9d40*/  SYNCS.PHASECHK.TRANS64.TRYWAIT P0, [R3+URZ+0x190], R12 ;  /* 0x0001900c030075a7 */ /* 0x0022a400080011ff */
[----:B--2---:R-:W-:Y:S05]  /*9d50*/  @!P0 NANOSLEEP.SYNCS 0x989680 ;  /* 0x009896800000895d */ /* 0x004fea0003900000 */
[----:B------:R-:W2:Y:S02]  /*9d60*/  @!P0 SYNCS.PHASECHK.TRANS64 P0, [R3+URZ+0x190], R12 ;  /* 0x0001900c030085a7 */ /* 0x000ea400080010ff */
[----:B--2---:R-:W-:Y:S05]  /*9d70*/  @!P0 BRA `(.L_x_196) ;  /* 0xfffffffc00f08947 */ /* 0x004fea000383ffff */
[----:B------:R-:W-:Y:S05]  /*9d80*/  BRA `(.L_x_197) ;  /* 0xffffffb000107947 */ /* 0x000fea000383ffff */
.L_x_96:
[----:B------:R-:W-:Y:S07]  /*9d90*/  MOV R3, UR7 ;  /* 0x0000000700037c02 */ /* 0x000fee0008000f00 */
.L_x_198:
[----:B-1----:R1:W2:Y:S02]  /*9da0*/  SYNCS.PHASECHK.TRANS64.TRYWAIT P0, [R3+URZ+0x198], R12 ;  /* 0x0001980c030075a7 */ /* 0x0022a400080011ff */
[----:B--2---:R-:W-:Y:S05]  /*9db0*/  @!P0 NANOSLEEP.SYNCS 0x989680 ;  /* 0x009896800000895d */ /* 0x004fea0003900000 */
[----:B------:R-:W2:Y:S02]  /*9dc0*/  @!P0 SYNCS.PHASECHK.TRANS64 P0, [R3+URZ+0x198], R12 ;  /* 0x0001980c030085a7 */ /* 0x000ea400080010ff */
[----:B--2---:R-:W-:Y:S05]  /*9dd0*/  @!P0 BRA `(.L_x_198) ;  /* 0xfffffffc00f08947 */ /* 0x004fea000383ffff */
[----:B------:R-:W-:Y:S05]  /*9de0*/  BRA `(.L_x_199) ;  /* 0xffffffb000907947 */ /* 0x000fea000383ffff */
.L_x_98:
[----:B------:R-:W-:-:S07]  /*9df0*/  MOV R0, UR7 ;  /* 0x0000000700007c02 */ /* 0x000fce0008000f00 */
.L_x_200:
[----:B-1----:R1:W3:Y:S02]  /*9e00*/  SYNCS.PHASECHK.TRANS64.TRYWAIT P0, [R0+URZ+0x190], R3 ;  /* 0x00019003000075a7 */ /* 0x0022e400080011ff */
[----:B---3--:R-:W-:Y:S05]  /*9e10*/  @!P0 NANOSLEEP.SYNCS 0x989680 ;  /* 0x009896800000895d */ /* 0x008fea0003900000 */
[----:B------:R-:W3:Y:S02]  /*9e20*/  @!P0 SYNCS.PHASECHK.TRANS64 P0, [R0+URZ+0x190], R3 ;  /* 0x00019003000085a7 */ /* 0x000ee400080010ff */
[----:B---3--:R-:W-:Y:S05]  /*9e30*/  @!P0 BRA `(.L_x_200) ;  /* 0xfffffffc00f08947 */ /* 0x008fea000383ffff */
[----:B------:R-:W-:Y:S05]  /*9e40*/  BRA `(.L_x_201) ;  /* 0xffffffb400007947 */ /* 0x000fea000383ffff */
.L_x_100:
[----:B--2---:R2:W4:Y:S02]  /*9e50*/  SYNCS.PHASECHK.TRANS64.TRYWAIT P0, [R0+URZ+0x1b0], R3 ;  /* 0x0001b003000075a7 */ /* 0x00452400080011ff */
[----:B----4-:R-:W-:Y:S05]  /*9e60*/  @!P0 NANOSLEEP.SYNCS 0x989680 ;  /* 0x009896800000895d */ /* 0x010fea0003900000 */
[----:B------:R-:W4:Y:S02]  /*9e70*/  @!P0 SYNCS.PHASECHK.TRANS64 P0, [R0+URZ+0x1b0], R3 ;  /* 0x0001b003000085a7 */ /* 0x000f2400080010ff */
[----:B----4-:R-:W-:Y:S05]  /*9e80*/  @!P0 BRA `(.L_x_100) ;  /* 0xfffffffc00f08947 */ /* 0x010fea000383ffff */
[----:B------:R-:W-:Y:S05]  /*9e90*/  BRA `(.L_x_202) ;  /* 0xffffffb400c87947 */ /* 0x000fea000383ffff */
.L_x_111:
[----:B-1----:R1:W3:Y:S02]  /*9ea0*/  SYNCS.PHASECHK.TRANS64.TRYWAIT P1, [R3+URZ+0x180], R0 ;  /* 0x00018000030075a7 */ /* 0x0022e400080211ff */
[----:B---3--:R-:W-:Y:S05]  /*9eb0*/  @!P1 NANOSLEEP.SYNCS 0x989680 ;  /* 0x009896800000995d */ /* 0x008fea0003900000 */
[----:B------:R-:W3:Y:S02]  /*9ec0*/  @!P1 SYNCS.PHASECHK.TRANS64 P1, [R3+URZ+0x180], R0 ;  /* 0x00018000030095a7 */ /* 0x000ee400080210ff */
[----:B---3--:R-:W-:Y:S05]  /*9ed0*/  @!P1 BRA `(.L_x_111) ;  /* 0xfffffffc00f09947 */ /* 0x008fea000383ffff */
[----:B------:R-:W-:Y:S05]  /*9ee0*/  BRA `(.L_x_110) ;  /* 0xffffffc000ec7947 */ /* 0x000fea000383ffff */
.L_x_113:
[----:B-1----:R1:W4:Y:S02]  /*9ef0*/  SYNCS.PHASECHK.TRANS64.TRYWAIT P0, [R207+URZ+0x1d0], R2 ;  /* 0x0001d002cf0075a7 */ /* 0x00232400080011ff */
[----:B----4-:R-:W-:Y:S05]  /*9f00*/  @!P0 NANOSLEEP.SYNCS 0x989680 ;  /* 0x009896800000895d */ /* 0x010fea0003900000 */
[----:B------:R-:W4:Y:S02]  /*9f10*/  @!P0 SYNCS.PHASECHK.TRANS64 P0, [R207+URZ+0x1d0], R2 ;  /* 0x0001d002cf0085a7 */ /* 0x000f2400080010ff */
[----:B----4-:R-:W-:Y:S05]  /*9f20*/  @!P0 BRA `(.L_x_113) ;  /* 0xfffffffc00f08947 */ /* 0x010fea000383ffff */
[----:B------:R-:W-:Y:S05]  /*9f30*/  BRA `(.L_x_112) ;  /* 0xffffffc400487947 */ /* 0x000fea000383ffff */
.L_x_122:
[----:B--2---:R2:W3:Y:S02]  /*9f40*/  SYNCS.PHASECHK.TRANS64.TRYWAIT P0, [R210+URZ+0x180], R3 ;  /* 0x00018003d20075a7 */ /* 0x0044e400080011ff */
[----:B---3--:R-:W-:Y:S05]  /*9f50*/  @!P0 NANOSLEEP.SYNCS 0x989680 ;  /* 0x009896800000895d */ /* 0x008fea0003900000 */
[----:B------:R-:W3:Y:S02]  /*9f60*/  @!P0 SYNCS.PHASECHK.TRANS64 P0, [R210+URZ+0x180], R3 ;  /* 0x00018003d20085a7 */ /* 0x000ee400080010ff */
[----:B---3--:R-:W-:Y:S05]  /*9f70*/  @!P0 BRA `(.L_x_122) ;  /* 0xfffffffc00f08947 */ /* 0x008fea000383ffff */
[----:B------:R-:W-:Y:S05]  /*9f80*/  BRA `(.L_x_121) ;  /* 0xffffffd800547947 */ /* 0x000fea000383ffff */
        .weak           $__internal_0_$__cuda_sm10x_tcgen05_guardrail_trap_col_being_dealloced_not_returned_by_alloc
        .type           $__internal_0_$__cuda_sm10x_tcgen05_guardrail_trap_col_being_dealloced_not_returned_by_alloc,@function
        .size           $__internal_0_$__cuda_sm10x_tcgen05_guardrail_trap_col_being_dealloced_not_returned_by_alloc,($__internal_1_$__cuda_sm10x_tcgen05_guardrail_trap_phase_invalid_during_alloc - $__internal_0_$__cuda_sm10x_tcgen05_guardrail_trap_col_being_dealloced_not_returned_by_alloc)
$__internal_0_$__cuda_sm10x_tcgen05_guardrail_trap_col_being_dealloced_not_returned_by_alloc:
[----:B------:R-:W-:Y:S05]  /*9f90*/  BPT.TRAP 0x1 ;  /* 0x000000040000795c */ /* 0x000fea0000300000 */
[----:B------:R-:W-:-:S04]  /*9fa0*/  HFMA2 R3, -RZ, RZ, 0, 0 ;  /* 0x00000000ff037431 */ /* 0x000fc800000001ff */
[----:B------:R-:W-:Y:S05]  /*9fb0*/  RET.REL.NODEC R2 `(_ZN7cutlass13device_kernelINS_4gemm6kernel13GemmUniversalIN4cute5tupleIJiiiiEEENS1_10collective13CollectiveMmaINS1_35MainloopSm100TmaUmmaWarpSpecializedILi24ELi2ELi4ENS5_IJNS4_1CILi1EEESB_SB_EEEEENS5_IJNSA_ILi128EEESE_NSA_ILi32EEEEEENS_12float_e4m3_tENS5_IJlSB_lEEESH_NS5_IJSB_llEEENS4_8TiledMMAINS4_8MMA_AtomIJNS4_10MMA_TraitsINS4_19SM100_MMA_F8F6F4_SSEJSH_SH_fSE_SE_NS4_17integral_constantINS4_4UMMA5MajorELSQ_0EEENSO_ISQ_LSQ_1EEENSO_INSP_7ScaleInELST_0EEESU_EEEEEENS4_6LayoutISC_NS5_IJNSA_ILi0EEESY_SY_EEEEENS5_IJNS4_10UnderscoreES11_S11_EEEEENS4_13SM90_TMA_LOADENS4_14ComposedLayoutINS4_7SwizzleILi1ELi4ELi3EEENS4_18smem_ptr_flag_bitsILi8EEENSX_INS5_IJNSA_ILi8EEESF_EEENS5_IJSF_SB_EEEEEEEvNS4_8identityES14_NS15_INS16_ILi3ELi4ELi3EEES19_NSX_INS5_IJSE_S1A_EEENS5_IJSB_SE_EEEEEEEvS1F_EENS_8epilogue10collective18CollectiveEpilogueINS1M_23Sm100TmaWarpSpecializedILi2ELi2ELi64ELb0ELb0EEEJSG_NS5_IJNSX_ISE_SB_EENSX_INSA_ILi64EEESB_EEEEESH_SI_SH_SI_NS1M_6fusion15FusionCallbacksIS1Q_NS1V_17LinearCombinationISH_fSH_fLNS_15FloatRoundStyleE2EEESG_S1U_JEEENS4_5SM1004TMEM4LOAD26SM100_TMEM_LOAD_32dp32b64xES14_NS15_INS16_ILi2ELi4ELi3EEES19_NSX_INS5_IJS1A_S1S_EEENS5_IJS1S_SB_EEEEEEENS4_39AutoVectorizingCopyWithAssumedAlignmentILi128EEENS4_14SM90_TMA_STOREES29_S2B_S2B_EEEvvEEEEvNT_6ParamsE) ;  /* 0xffffff6002107950 */ /* 0x000fea0003c3ffff */
        .weak           $__internal_1_$__cuda_sm10x_tcgen05_guardrail_trap_phase_invalid_during_alloc
        .type           $__internal_1_$__cuda_sm10x_tcgen05_guardrail_trap_phase_invalid_during_alloc,@function
        .size           $__internal_1_$__cuda_sm10x_tcgen05_guardrail_trap_phase_invalid_during_alloc,($__internal_2_$__cuda_sm10x_tcgen05_guardrail_trap_unallocated_columns_being_dealloced - $__internal_1_$__cuda_sm10x_tcgen05_guardrail_trap_phase_invalid_during_alloc)
$__internal_1_$__cuda_sm10x_tcgen05_guardrail_trap_phase_invalid_during_alloc:
[----:B------:R-:W-:Y:S05]  /*9fc0*/  BPT.TRAP 0x1 ;  /* 0x000000040000795c */ /* 0x000fea0000300000 */
[----:B------:R-:W-:-:S04]  /*9fd0*/  MOV R3, 0x0 ;  /* 0x0000000000037802 */ /* 0x000fc80000000f00 */
[----:B------:R-:W-:Y:S05]  /*9fe0*/  RET.REL.NODEC R2 `(_ZN7cutlass13device_kernelINS_4gemm6kernel13GemmUniversalIN4cute5tupleIJiiiiEEENS1_10collective13CollectiveMmaINS1_35MainloopSm100TmaUmmaWarpSpecializedILi24ELi2ELi4ENS5_IJNS4_1CILi1EEESB_SB_EEEEENS5_IJNSA_ILi128EEESE_NSA_ILi32EEEEEENS_12float_e4m3_tENS5_IJlSB_lEEESH_NS5_IJSB_llEEENS4_8TiledMMAINS4_8MMA_AtomIJNS4_10MMA_TraitsINS4_19SM100_MMA_F8F6F4_SSEJSH_SH_fSE_SE_NS4_17integral_constantINS4_4UMMA5MajorELSQ_0EEENSO_ISQ_LSQ_1EEENSO_INSP_7ScaleInELST_0EEESU_EEEEEENS4_6LayoutISC_NS5_IJNSA_ILi0EEESY_SY_EEEEENS5_IJNS4_10UnderscoreES11_S11_EEEEENS4_13SM90_TMA_LOADENS4_14ComposedLayoutINS4_7SwizzleILi1ELi4ELi3EEENS4_18smem_ptr_flag_bitsILi8EEENSX_INS5_IJNSA_ILi8EEESF_EEENS5_IJSF_SB_EEEEEEEvNS4_8identityES14_NS15_INS16_ILi3ELi4ELi3EEES19_NSX_INS5_IJSE_S1A_EEENS5_IJSB_SE_EEEEEEEvS1F_EENS_8epilogue10collective18CollectiveEpilogueINS1M_23Sm100TmaWarpSpecializedILi2ELi2ELi64ELb0ELb0EEEJSG_NS5_IJNSX_ISE_SB_EENSX_INSA_ILi64EEESB_EEEEESH_SI_SH_SI_NS1M_6fusion15FusionCallbacksIS1Q_NS1V_17LinearCombinationISH_fSH_fLNS_15FloatRoundStyleE2EEESG_S1U_JEEENS4_5SM1004TMEM4LOAD26SM100_TMEM_LOAD_32dp32b64xES14_NS15_INS16_ILi2ELi4ELi3EEES19_NSX_INS5_IJS1A_S1S_EEENS5_IJS1S_SB_EEEEEEENS4_39AutoVectorizingCopyWithAssumedAlignmentILi128EEENS4_14SM90_TMA_STOREES29_S2B_S2B_EEEvvEEEEvNT_6ParamsE) ;  /* 0xffffff6002047950 */ /* 0x000fea0003c3ffff */
        .weak           $__internal_2_$__cuda_sm10x_tcgen05_guardrail_trap_unallocated_columns_being_dealloced
        .type           $__internal_2_$__cuda_sm10x_tcgen05_guardrail_trap_unallocated_columns_being_dealloced,@function
        .size           $__internal_2_$__cuda_sm10x_tcgen05_guardrail_trap_unallocated_columns_being_dealloced,(.L_x_204 - $__internal_2_$__cuda_sm10x_tcgen05_guardrail_trap_unallocated_columns_being_dealloced)
$__internal_2_$__cuda_sm10x_tcgen05_guardrail_trap_unallocated_columns_being_dealloced:
[----:B------:R-:W-:Y:S05]  /*9ff0*/  BPT.TRAP 0x1 ;  /* 0x000000040000795c */ /* 0x000fea0000300000 */
[----:B------:R-:W-:-:S04]  /*a000*/  HFMA2 R3, -RZ, RZ, 0, 0 ;  /* 0x00000000ff037431 */ /* 0x000fc800000001ff */
[----:B------:R-:W-:Y:S05]  /*a010*/  RET.REL.NODEC R2 `(_ZN7cutlass13device_kernelINS_4gemm6kernel13GemmUniversalIN4cute5tupleIJiiiiEEENS1_10collective13CollectiveMmaINS1_35MainloopSm100TmaUmmaWarpSpecializedILi24ELi2ELi4ENS5_IJNS4_1CILi1EEESB_SB_EEEEENS5_IJNSA_ILi128EEESE_NSA_ILi32EEEEEENS_12float_e4m3_tENS5_IJlSB_lEEESH_NS5_IJSB_llEEENS4_8TiledMMAINS4_8MMA_AtomIJNS4_10MMA_TraitsINS4_19SM100_MMA_F8F6F4_SSEJSH_SH_fSE_SE_NS4_17integral_constantINS4_4UMMA5MajorELSQ_0EEENSO_ISQ_LSQ_1EEENSO_INSP_7ScaleInELST_0EEESU_EEEEEENS4_6LayoutISC_NS5_IJNSA_ILi0EEESY_SY_EEEEENS5_IJNS4_10UnderscoreES11_S11_EEEEENS4_13SM90_TMA_LOADENS4_14ComposedLayoutINS4_7SwizzleILi1ELi4ELi3EEENS4_18smem_ptr_flag_bitsILi8EEENSX_INS5_IJNSA_ILi8EEESF_EEENS5_IJSF_SB_EEEEEEEvNS4_8identityES14_NS15_INS16_ILi3ELi4ELi3EEES19_NSX_INS5_IJSE_S1A_EEENS5_IJSB_SE_EEEEEEEvS1F_EENS_8epilogue10collective18CollectiveEpilogueINS1M_23Sm100TmaWarpSpecializedILi2ELi2ELi64ELb0ELb0EEEJSG_NS5_IJNSX_ISE_SB_EENSX_INSA_ILi64EEESB_EEEEESH_SI_SH_SI_NS1M_6fusion15FusionCallbacksIS1Q_NS1V_17LinearCombinationISH_fSH_fLNS_15FloatRoundStyleE2EEESG_S1U_JEEENS4_5SM1004TMEM4LOAD26SM100_TMEM_LOAD_32dp32b64xES14_NS15_INS16_ILi2ELi4ELi3EEES19_NSX_INS5_IJS1A_S1S_EEENS5_IJS1S_SB_EEEEEEENS4_39AutoVectorizingCopyWithAssumedAlignmentILi128EEENS4_14SM90_TMA_STOREES29_S2B_S2B_EEEvvEEEEvNT_6ParamsE) ;  /* 0xffffff5c02f87950 */ /* 0x000fea0003c3ffff */
.L_x_203:
[----:B------:R-:W-:-:S00]  /*a020*/  BRA `(.L_x_203) ;  /* 0xfffffffc00fc7947 */ /* 0x000fc0000383ffff */
[----:B------:R-:W-:-:S00]  /*a030*/  NOP ;  /* 0x0000000000007918 */ /* 0x000fc00000000000 */
        /* <DEDUP_REMOVED lines=12> */
.L_x_204:


//--------------------- .nv.global.init           --------------------------
	.section	.nv.global.init,"aw",@progbits
.nv.global.init:
	.type		$str$27,@object
	.size		$str$27,($str$28 - $str$27)
$str$27:
        /*0000*/ 	.byte	0x28, 0x61, 0x64, 0x64, 0x72, 0x65, 0x73, 0x73, 0x20, 0x26, 0x20, 0x6d, 0x61, 0x73, 0x6b, 0x29
        /*0010*/ 	.byte	0x20, 0x3d, 0x3d, 0x20, 0x30, 0x00
	.type		$str$28,@object
	.size		$str$28,($str$26 - $str$28)
$str$28:
        /*0016*/ 	.byte	0x2f, 0x74, 0x6d, 0x70, 0x2f, 0x63, 0x75, 0x74, 0x6c, 0x61, 0x73, 0x73, 0x5f, 0x73, 0x77, 0x65
        /*0026*/ 	.byte	0x65, 0x70, 0x5f, 0x73, 0x72, 0x63, 0x2f, 0x69, 0x6e, 0x63, 0x6c, 0x75, 0x64, 0x65, 0x2f, 0x63
        /*0036*/ 	.byte	0x75, 0x74, 0x65, 0x2f, 0x70, 0x6f, 0x69, 0x6e, 0x74, 0x65, 0x72, 0x5f, 0x66, 0x6c, 0x61, 0x67
        /*0046*/ 	.byte	0x67, 0x65, 0x64, 0x2e, 0x68, 0x70, 0x70, 0x00
	.type		$str$26,@object
	.size		$str$26,($str$25 - $str$26)
$str$26:
        /*004e*/ 	.byte	0x2f, 0x74, 0x6d, 0x70, 0x2f, 0x63, 0x75, 0x74, 0x6c, 0x61, 0x73, 0x73, 0x5f, 0x73, 0x77, 0x65
        /*005e*/ 	.byte	0x65, 0x70, 0x5f, 0x73, 0x72, 0x63, 0x2f, 0x69, 0x6e, 0x63, 0x6c, 0x75, 0x64, 0x65, 0x2f, 0x63
        /*006e*/ 	.byte	0x75, 0x74, 0x65, 0x2f, 0x61, 0x74, 0x6f, 0x6d, 0x2f, 0x63, 0x6f, 0x70, 0x79, 0x5f, 0x74, 0x72
        /*007e*/ 	.byte	0x61, 0x69, 0x74, 0x73, 0x5f, 0x73, 0x6d, 0x31, 0x30, 0x30, 0x2e, 0x68, 0x70, 0x70, 0x00
	.type		$str$25,@object
	.size		$str$25,(__unnamed_1 - $str$25)
$str$25:
        /*008d*/ 	.byte	0x28, 0x28, 0x75, 0x69, 0x6e, 0x74, 0x33, 0x32, 0x5f, 0x74, 0x28, 0x74, 0x68, 0x72, 0x65, 0x61
        /*009d*/ 	.byte	0x64, 0x49, 0x64, 0x78, 0x2e, 0x78, 0x29, 0x20, 0x2f, 0x20, 0x33, 0x32, 0x29, 0x20, 0x25, 0x20
        /*00ad*/ 	.byte	0x34, 0x29, 0x20, 0x3d, 0x3d, 0x20, 0x28, 0x28, 0x28, 0x74, 0x6d, 0x65, 0x6d, 0x5f, 0x61, 0x64
        /*00bd*/ 	.byte	0x64, 0x72, 0x20, 0x3e, 0x3e, 0x20, 0x31, 0x36, 0x29, 0x20, 0x2f, 0x20, 0x33, 0x32, 0x29, 0x20
        /*00cd*/ 	.byte	0x25, 0x20, 0x34, 0x29, 0x00
	.type		__unnamed_1,@object
	.size		__unnamed_1,(__unnamed_2 - __unnamed_1)
__unnamed_1:
        /*00d2*/ 	.byte	0x61, 0x75, 0x74, 0x6f, 0x20, 0x63, 0x75, 0x74, 0x65, 0x3a, 0x3a, 0x61, 0x73, 0x5f, 0x70, 0x6f
        /* <DEDUP_REMOVED lines=24> */
        /*0262*/ 	.byte	0x43, 0x3c, 0x38, 0x31, 0x39, 0x32, 0x3e, 0x3e, 0x3e, 0x3e, 0x5d, 0x00
	.type		__unnamed_2,@object
	.size		__unnamed_2,(.L_2 - __unnamed_2)
__unnamed_2:
        /* <DEDUP_REMOVED lines=42> */
        /*050e*/ 	.byte	0x3e, 0x3e, 0x3e, 0x3e, 0x5d, 0x00
.L_2:


//--------------------- .nv.shared._ZN7cutlass13device_kernelINS_4gemm6kernel13GemmUniversalIN4cute5tupleIJiiiiEEENS1_10collective13CollectiveMmaINS1_35MainloopSm100TmaUmmaWarpSpecializedILi24ELi2ELi4ENS5_IJNS4_1CILi1EEESB_SB_EEEEENS5_IJNSA_ILi128EEESE_NSA_ILi32EEEEEENS_12float_e4m3_tENS5_IJlSB_lEEESH_NS5_IJSB_llEEENS4_8TiledMMAINS4_8MMA_AtomIJNS4_10MMA_TraitsINS4_19SM100_MMA_F8F6F4_SSEJSH_SH_fSE_SE_NS4_17integral_constantINS4_4UMMA5MajorELSQ_0EEENSO_ISQ_LSQ_1EEENSO_INSP_7ScaleInELST_0EEESU_EEEEEENS4_6LayoutISC_NS5_IJNSA_ILi0EEESY_SY_EEEEENS5_IJNS4_10UnderscoreES11_S11_EEEEENS4_13SM90_TMA_LOADENS4_14ComposedLayoutINS4_7SwizzleILi1ELi4ELi3EEENS4_18smem_ptr_flag_bitsILi8EEENSX_INS5_IJNSA_ILi8EEESF_EEENS5_IJSF_SB_EEEEEEEvNS4_8identityES14_NS15_INS16_ILi3ELi4ELi3EEES19_NSX_INS5_IJSE_S1A_EEENS5_IJSB_SE_EEEEEEEvS1F_EENS_8epilogue10collective18CollectiveEpilogueINS1M_23Sm100TmaWarpSpecializedILi2ELi2ELi64ELb0ELb0EEEJSG_NS5_IJNSX_ISE_SB_EENSX_INSA_ILi64EEESB_EEEEESH_SI_SH_SI_NS1M_6fusion15FusionCallbacksIS1Q_NS1V_17LinearCombinationISH_fSH_fLNS_15FloatRoundStyleE2EEESG_S1U_JEEENS4_5SM1004TMEM4LOAD26SM100_TMEM_LOAD_32dp32b64xES14_NS15_INS16_ILi2ELi4ELi3EEES19_NSX_INS5_IJS1A_S1S_EEENS5_IJS1S_SB_EEEEEEENS4_39AutoVectorizingCopyWithAssumedAlignmentILi128EEENS4_14SM90_TMA_STOREES29_S2B_S2B_EEEvvEEEEvNT_6ParamsE --------------------------
	.section	.nv.shared._ZN7cutlass13device_kernelINS_4gemm6kernel13GemmUniversalIN4cute5tupleIJiiiiEEENS1_10collective13CollectiveMmaINS1_35MainloopSm100TmaUmmaWarpSpecializedILi24ELi2ELi4ENS5_IJNS4_1CILi1EEESB_SB_EEEEENS5_IJNSA_ILi128EEESE_NSA_ILi32EEEEEENS_12float_e4m3_tENS5_IJlSB_lEEESH_NS5_IJSB_llEEENS4_8TiledMMAINS4_8MMA_AtomIJNS4_10MMA_TraitsINS4_19SM100_MMA_F8F6F4_SSEJSH_SH_fSE_SE_NS4_17integral_constantINS4_4UMMA5MajorELSQ_0EEENSO_ISQ_LSQ_1EEENSO_INSP_7ScaleInELST_0EEESU_EEEEEENS4_6LayoutISC_NS5_IJNSA_ILi0EEESY_SY_EEEEENS5_IJNS4_10UnderscoreES11_S11_EEEEENS4_13SM90_TMA_LOADENS4_14ComposedLayoutINS4_7SwizzleILi1ELi4ELi3EEENS4_18smem_ptr_flag_bitsILi8EEENSX_INS5_IJNSA_ILi8EEESF_EEENS5_IJSF_SB_EEEEEEEvNS4_8identityES14_NS15_INS16_ILi3ELi4ELi3EEES19_NSX_INS5_IJSE_S1A_EEENS5_IJSB_SE_EEEEEEEvS1F_EENS_8epilogue10collective18CollectiveEpilogueINS1M_23Sm100TmaWarpSpecializedILi2ELi2ELi64ELb0ELb0EEEJSG_NS5_IJNSX_ISE_SB_EENSX_INSA_ILi64EEESB_EEEEESH_SI_SH_SI_NS1M_6fusion15FusionCallbacksIS1Q_NS1V_17LinearCombinationISH_fSH_fLNS_15FloatRoundStyleE2EEESG_S1U_JEEENS4_5SM1004TMEM4LOAD26SM100_TMEM_LOAD_32dp32b64xES14_NS15_INS16_ILi2ELi4ELi3EEES19_NSX_INS5_IJS1A_S1S_EEENS5_IJS1S_SB_EEEEEEENS4_39AutoVectorizingCopyWithAssumedAlignmentILi128EEENS4_14SM90_TMA_STOREES29_S2B_S2B_EEEvvEEEEvNT_6ParamsE,"aw",@nobits
	.sectionflags	@""
	.align	16
	.zero		1024


//--------------------- .nv.shared.reserved.0     --------------------------
	.section	.nv.shared.reserved.0,"aw",@nobits
	.weak		__nv_reservedSMEM_offset_0_alias
	.size		__nv_reservedSMEM_offset_0_alias, 0, 64
	.other		__nv_reservedSMEM_offset_0_alias,@"STO_CUDA_RESERVED_SHARED STV_DEFAULT"
__nv_reservedSMEM_offset_0_alias:
	.zero		0
.nv.shared.reserved.0:
	.zero		64
	.weak		__nv_reservedSMEM_tcgen05_partition
	.type		__nv_reservedSMEM_tcgen05_partition,@object
	.size		__nv_reservedSMEM_tcgen05_partition,(.L_0 - __nv_reservedSMEM_tcgen05_partition)
__nv_reservedSMEM_tcgen05_partition:
	.zero		32
.L_0:


//--------------------- .nv.global                --------------------------
	.section	.nv.global,"aw",@nobits
.nv.global:
	.type		_ZN40_INTERNAL_6b61f8c4_4_k_cu_c49d0940_349274cute1_E,@object
	.size		_ZN40_INTERNAL_6b61f8c4_4_k_cu_c49d0940_349274cute1_E,(_ZN40_INTERNAL_6b61f8c4_4_k_cu_c49d0940_349274cuda3std3__45__cpo6cbeginE - _ZN40_INTERNAL_6b61f8c4_4_k_cu_c49d0940_349274cute1_E)
_ZN40_INTERNAL_6b61f8c4_4_k_cu_c49d0940_349274cute1_E:
	.zero		1
	.type		_ZN40_INTERNAL_6b61f8c4_4_k_cu_c49d0940_349274cuda3std3__45__cpo6cbeginE,@object
	.size		_ZN40_INTERNAL_6b61f8c4_4_k_cu_c49d0940_349274cuda3std3__45__cpo6cbeginE,(_ZN40_INTERNAL_6b61f8c4_4_k_cu_c49d0940_349274cuda3std3__48in_placeE - _ZN40_INTERNAL_6b61f8c4_4_k_cu_c49d0940_349274cuda3std3__45__cpo6cbeginE)
_ZN40_INTERNAL_6b61f8c4_4_k_cu_c49d0940_349274cuda3std3__45__cpo6cbeginE:
	.zero		1
	.type		_ZN40_INTERNAL_6b61f8c4_4_k_cu_c49d0940_349274cuda3std3__48in_placeE,@object
	.size		_ZN40_INTERNAL_6b61f8c4_4_k_cu_c49d0940_349274cuda3std3__48in_placeE,(_ZN40_INTERNAL_6b61f8c4_4_k_cu_c49d0940_349274cuda3std6ranges3__45__cpo9iter_moveE - _ZN40_INTERNAL_6b61f8c4_4_k_cu_c49d0940_349274cuda3std3__48in_placeE)
_ZN40_INTERNAL_6b61f8c4_4_k_cu_c49d0940_349274cuda3std3__48in_placeE:
	.zero		1
	.type		_ZN40_INTERNAL_6b61f8c4_4_k_cu_c49d0940_349274cuda3std6ranges3__45__cpo9iter_moveE,@object
	.size		_ZN40_INTERNAL_6b61f8c4_4_k_cu_c49d0940_349274cuda3std6ranges3__45__cpo9iter_moveE,(_ZN40_INTERNAL_6b61f8c4_4_k_cu_c49d0940_349274cuda3std3__45__cpo5beginE - _ZN40_INTERNAL_6b61f8c4_4_k_cu_c49d0940_349274cuda3std6ranges3__45__cpo9iter_moveE)
_ZN40_INTERNAL_6b61f8c4_4_k_cu_c49d0940_349274cuda3std6ranges3__45__cpo9iter_moveE:
	.zero		1
	.type		_ZN40_INTERNAL_6b61f8c4_4_k_cu_c49d0940_349274cuda3std3__45__cpo5beginE,@object
	.size		_ZN40_INTERNAL_6b61f8c4_4_k_cu_c49d0940_349274cuda3std3__45__cpo5beginE,(_ZN40_INTERNAL_6b61f8c4_4_k_cu_c49d0940_349274cuda3std3__442_GLOBAL__N__6b61f8c4_4_k_cu_c49d0940_349276ignoreE - _ZN40_INTERNAL_6b61f8c4_4_k_cu_c49d0940_349274cuda3std3__45__cpo5beginE)
_ZN40_INTERNAL_6b61f8c4_4_k_cu_c49d0940_349274cuda3std3__45__cpo5beginE:
	.zero		1
	.type		_ZN40_INTERNAL_6b61f8c4_4_k_cu_c49d0940_349274cuda3std3__442_GLOBAL__N__6b61f8c4_4_k_cu_c49d0940_349276ignoreE,@object
	.size		_ZN40_INTERNAL_6b61f8c4_4_k_cu_c49d0940_349274cuda3std3__442_GLOBAL__N__6b61f8c4_4_k_cu_c49d0940_349276ignoreE,(_ZN40_INTERNAL_6b61f8c4_4_k_cu_c49d0940_349274cute7productE - _ZN40_INTERNAL_6b61f8c4_4_k_cu_c49d0940_349274cuda3std3__442_GLOBAL__N__6b61f8c4_4_k_cu_c49d0940_349276ignoreE)
_ZN40_INTERNAL_6b61f8c4_4_k_cu_c49d0940_349274cuda3std3__442_GLOBAL__N__6b61f8c4_4_k_cu_c49d0940_349276ignoreE:
	.zero		1
	.type		_ZN40_INTERNAL_6b61f8c4_4_k_cu_c49d0940_349274cute7productE,@object
	.size		_ZN40_INTERNAL_6b61f8c4_4_k_cu_c49d0940_349274cute7productE,(_ZN40_INTERNAL_6b61f8c4_4_k_cu_c49d0940_349274cuda3std3__45__cpo3endE - _ZN40_INTERNAL_6b61f8c4_4_k_cu_c49d0940_349274cute7productE)
_ZN40_INTERNAL_6b61f8c4_4_k_cu_c49d0940_349274cute7productE:
	.zero		1
	.type		_ZN40_INTERNAL_6b61f8c4_4_k_cu_c49d0940_349274cuda3std3__45__cpo3endE,@object
	.size		_ZN40_INTERNAL_6b61f8c4_4_k_cu_c49d0940_349274cuda3std3__45__cpo3endE,(_ZN40_INTERNAL_6b61f8c4_4_k_cu_c49d0940_349274cuda3std3__419piecewise_constructE - _ZN40_INTERNAL_6b61f8c4_4_k_cu_c49d0940_349274cuda3std3__45__cpo3endE)
_ZN40_INTERNAL_6b61f8c4_4_k_cu_c49d0940_349274cuda3std3__45__cpo3endE:
	.zero		1
	.type		_ZN40_INTERNAL_6b61f8c4_4_k_cu_c49d0940_349274cuda3std3__419piecewise_constructE,@object
	.size		_ZN40_INTERNAL_6b61f8c4_4_k_cu_c49d0940_349274cuda3std3__419piecewise_constructE,(_ZN40_INTERNAL_6b61f8c4_4_k_cu_c49d0940_349274cuda3std3__45__cpo4cendE - _ZN40_INTERNAL_6b61f8c4_4_k_cu_c49d0940_349274cuda3std3__419piecewise_constructE)
_ZN40_INTERNAL_6b61f8c4_4_k_cu_c49d0940_349274cuda3std3__419piecewise_constructE:
	.zero		1
	.type		_ZN40_INTERNAL_6b61f8c4_4_k_cu_c49d0940_349274cuda3std3__45__cpo4cendE,@object
	.size		_ZN40_INTERNAL_6b61f8c4_4_k_cu_c49d0940_349274cuda3std3__45__cpo4cendE,(_ZN40_INTERNAL_6b61f8c4_4_k_cu_c49d0940_349274cuda3std6ranges3__45__cpo4swapE - _ZN40_INTERNAL_6b61f8c4_4_k_cu_c49d0940_349274cuda3std3__45__cpo4cendE)
_ZN40_INTERNAL_6b61f8c4_4_k_cu_c49d0940_349274cuda3std3__45__cpo4cendE:
	.zero		1
	.type		_ZN40_INTERNAL_6b61f8c4_4_k_cu_c49d0940_349274cuda3std6ranges3__45__cpo4swapE,@object
	.size		_ZN40_INTERNAL_6b61f8c4_4_k_cu_c49d0940_349274cuda3std6ranges3__45__cpo4swapE,(.L_10 - _ZN40_INTERNAL_6b61f8c4_4_k_cu_c49d0940_349274cuda3std6ranges3__45__cpo4swapE)
_ZN40_INTERNAL_6b61f8c4_4_k_cu_c49d0940_349274cuda3std6ranges3__45__cpo4swapE:
	.zero		1
.L_10:


//--------------------- .nv.constant0._ZN7cutlass13device_kernelINS_4gemm6kernel13GemmUniversalIN4cute5tupleIJiiiiEEENS1_10collective13CollectiveMmaINS1_35MainloopSm100TmaUmmaWarpSpecializedILi24ELi2ELi4ENS5_IJNS4_1CILi1EEESB_SB_EEEEENS5_IJNSA_ILi128EEESE_NSA_ILi32EEEEEENS_12float_e4m3_tENS5_IJlSB_lEEESH_NS5_IJSB_llEEENS4_8TiledMMAINS4_8MMA_AtomIJNS4_10MMA_TraitsINS4_19SM100_MMA_F8F6F4_SSEJSH_SH_fSE_SE_NS4_17integral_constantINS4_4UMMA5MajorELSQ_0EEENSO_ISQ_LSQ_1EEENSO_INSP_7ScaleInELST_0EEESU_EEEEEENS4_6LayoutISC_NS5_IJNSA_ILi0EEESY_SY_EEEEENS5_IJNS4_10UnderscoreES11_S11_EEEEENS4_13SM90_TMA_LOADENS4_14ComposedLayoutINS4_7SwizzleILi1ELi4ELi3EEENS4_18smem_ptr_flag_bitsILi8EEENSX_INS5_IJNSA_ILi8EEESF_EEENS5_IJSF_SB_EEEEEEEvNS4_8identityES14_NS15_INS16_ILi3ELi4ELi3EEES19_NSX_INS5_IJSE_S1A_EEENS5_IJSB_SE_EEEEEEEvS1F_EENS_8epilogue10collective18CollectiveEpilogueINS1M_23Sm100TmaWarpSpecializedILi2ELi2ELi64ELb0ELb0EEEJSG_NS5_IJNSX_ISE_SB_EENSX_INSA_ILi64EEESB_EEEEESH_SI_SH_SI_NS1M_6fusion15FusionCallbacksIS1Q_NS1V_17LinearCombinationISH_fSH_fLNS_15FloatRoundStyleE2EEESG_S1U_JEEENS4_5SM1004TMEM4LOAD26SM100_TMEM_LOAD_32dp32b64xES14_NS15_INS16_ILi2ELi4ELi3EEES19_NSX_INS5_IJS1A_S1S_EEENS5_IJS1S_SB_EEEEEEENS4_39AutoVectorizingCopyWithAssumedAlignmentILi128EEENS4_14SM90_TMA_STOREES29_S2B_S2B_EEEvvEEEEvNT_6ParamsE --------------------------
	.section	.nv.constant0._ZN7cutlass13device_kernelINS_4gemm6kernel13GemmUniversalIN4cute5tupleIJiiiiEEENS1_10collective13CollectiveMmaINS1_35MainloopSm100TmaUmmaWarpSpecializedILi24ELi2ELi4ENS5_IJNS4_1CILi1EEESB_SB_EEEEENS5_IJNSA_ILi128EEESE_NSA_ILi32EEEEEENS_12float_e4m3_tENS5_IJlSB_lEEESH_NS5_IJSB_llEEENS4_8TiledMMAINS4_8MMA_AtomIJNS4_10MMA_TraitsINS4_19SM100_MMA_F8F6F4_SSEJSH_SH_fSE_SE_NS4_17integral_constantINS4_4UMMA5MajorELSQ_0EEENSO_ISQ_LSQ_1EEENSO_INSP_7ScaleInELST_0EEESU_EEEEEENS4_6LayoutISC_NS5_IJNSA_ILi0EEESY_SY_EEEEENS5_IJNS4_10UnderscoreES11_S11_EEEEENS4_13SM90_TMA_LOADENS4_14ComposedLayoutINS4_7SwizzleILi1ELi4ELi3EEENS4_18smem_ptr_flag_bitsILi8EEENSX_INS5_IJNSA_ILi8EEESF_EEENS5_IJSF_SB_EEEEEEEvNS4_8identityES14_NS15_INS16_ILi3ELi4ELi3EEES19_NSX_INS5_IJSE_S1A_EEENS5_IJSB_SE_EEEEEEEvS1F_EENS_8epilogue10collective18CollectiveEpilogueINS1M_23Sm100TmaWarpSpecializedILi2ELi2ELi64ELb0ELb0EEEJSG_NS5_IJNSX_ISE_SB_EENSX_INSA_ILi64EEESB_EEEEESH_SI_SH_SI_NS1M_6fusion15FusionCallbacksIS1Q_NS1V_17LinearCombinationISH_fSH_fLNS_15FloatRoundStyleE2EEESG_S1U_JEEENS4_5SM1004TMEM4LOAD26SM100_TMEM_LOAD_32dp32b64xES14_NS15_INS16_ILi2ELi4ELi3EEES19_NSX_INS5_IJS1A_S1S_EEENS5_IJS1S_SB_EEEEEEENS4_39AutoVectorizingCopyWithAssumedAlignmentILi128EEENS4_14SM90_TMA_STOREES29_S2B_S2B_EEEvvEEEEvNT_6ParamsE,"a",@progbits
	.sectionflags	@""
	.align	4
.nv.constant0._ZN7cutlass13device_kernelINS_4gemm6kernel13GemmUniversalIN4cute5tupleIJiiiiEEENS1_10collective13CollectiveMmaINS1_35MainloopSm100TmaUmmaWarpSpecializedILi24ELi2ELi4ENS5_IJNS4_1CILi1EEESB_SB_EEEEENS5_IJNSA_ILi128EEESE_NSA_ILi32EEEEEENS_12float_e4m3_tENS5_IJlSB_lEEESH_NS5_IJSB_llEEENS4_8TiledMMAINS4_8MMA_AtomIJNS4_10MMA_TraitsINS4_19SM100_MMA_F8F6F4_SSEJSH_SH_fSE_SE_NS4_17integral_constantINS4_4UMMA5MajorELSQ_0EEENSO_ISQ_LSQ_1EEENSO_INSP_7ScaleInELST_0EEESU_EEEEEENS4_6LayoutISC_NS5_IJNSA_ILi0EEESY_SY_EEEEENS5_IJNS4_10UnderscoreES11_S11_EEEEENS4_13SM90_TMA_LOADENS4_14ComposedLayoutINS4_7SwizzleILi1ELi4ELi3EEENS4_18smem_ptr_flag_bitsILi8EEENSX_INS5_IJNSA_ILi8EEESF_EEENS5_IJSF_SB_EEEEEEEvNS4_8identityES14_NS15_INS16_ILi3ELi4ELi3EEES19_NSX_INS5_IJSE_S1A_EEENS5_IJSB_SE_EEEEEEEvS1F_EENS_8epilogue10collective18CollectiveEpilogueINS1M_23Sm100TmaWarpSpecializedILi2ELi2ELi64ELb0ELb0EEEJSG_NS5_IJNSX_ISE_SB_EENSX_INSA_ILi64EEESB_EEEEESH_SI_SH_SI_NS1M_6fusion15FusionCallbacksIS1Q_NS1V_17LinearCombinationISH_fSH_fLNS_15FloatRoundStyleE2EEESG_S1U_JEEENS4_5SM1004TMEM4LOAD26SM100_TMEM_LOAD_32dp32b64xES14_NS15_INS16_ILi2ELi4ELi3EEES19_NSX_INS5_IJS1A_S1S_EEENS5_IJS1S_SB_EEEEEEENS4_39AutoVectorizingCopyWithAssumedAlignmentILi128EEENS4_14SM90_TMA_STOREES29_S2B_S2B_EEEvvEEEEvNT_6ParamsE:
	.zero		2944


//--------------------- SYMBOLS --------------------------

	.type		.nv.reservedSmem.offset0,@object
	.size		.nv.reservedSmem.offset0,0x4
	.type		.nv.reservedSmem.cap,@object
	.size		.nv.reservedSmem.cap,0x4
	.type		__assertfail,@function
